	.target	sm_90a

	.elftype	@"ET_EXEC"


//--------------------- .note.nv.tkinfo           --------------------------
	.section	.note.nv.tkinfo,"",@"SHT_NOTE"
	.sectionflags	@"SHF_NOTE_NV_TKINFO"
	.tkinfo
        /*0018*/ 	.word	0x00000002
        /*0030*/ 	.string	""
        /*0030*/ 	.string	"ptxas"
        /*0030*/ 	.string	"Cuda compilation tools, release 13.0, V13.0.88"
        /*0030*/ 	.string	"Build cuda_13.0.r13.0/compiler.36424714_0"
        /*0030*/ 	.string	"-arch sm_90a -m 64 "



//--------------------- .note.nv.cuinfo           --------------------------
	.section	.note.nv.cuinfo,"",@"SHT_NOTE"
	.sectionflags	@"SHF_NOTE_NV_CUINFO"
        /*0018*/ 	.short	0x0002
        /*001a*/ 	.short	0x005a
        /*001c*/ 	.short	0x0082
	.zero		2


//--------------------- .nv.info                  --------------------------
	.section	.nv.info,"",@"SHT_CUDA_INFO"
	.align	4


	//----- nvinfo : EIATTR_REGCOUNT
	.align		4
        /*0000*/ 	.byte	0x04, 0x2f
        /*0002*/ 	.short	(.L_12 - .L_11)
	.align		4
.L_11:
        /*0004*/ 	.word	index@(_ZN7cutlass13device_kernelINS_4gemm6kernel13GemmUniversalIN4cute5tupleIJiiiiEEENS1_10collective13CollectiveMmaINS1_37MainloopSm90TmaGmmaWarpSpecializedFP8ILi9ENS5_IJNS4_1CILi1EEESB_SB_EEENS1_35KernelTmaWarpSpecializedCooperativeEEENS5_IJNSA_ILi256EEENSA_ILi128EEENSA_ILi64EEEEEENS_12float_e5m2_tENS5_IJlSB_lEEESJ_SK_NS4_8TiledMMAINS4_8MMA_AtomIJNS4_4SM904GMMA31MMA_64x128x32_F32E5M2E5M2_SS_TNILNSO_7ScaleInE1ELSQ_1EEEEEENS4_6LayoutINS5_IJNSA_ILi2EEESB_SB_EEENS5_IJSB_NSA_ILi0EEESW_EEEEENS5_IJNS4_10UnderscoreESZ_SZ_EEEEENS4_13SM90_TMA_LOADENS4_14ComposedLayoutINS4_7SwizzleILi2ELi4ELi3EEENS4_18smem_ptr_flag_bitsILi8EEENST_INS5_IJNSA_ILi8EEESH_EEENS5_IJSH_SB_EEEEEEEvNS4_8identityES12_S1C_vS1D_EENS_8epilogue10collective6detail29Sm90TmaWarpSpecializedAdapterINS1G_15DefaultEpilogueISJ_SK_SK_NS1F_6thread17LinearCombinationISJ_Li1EffLNS1K_9ScaleType4KindE0ELNS_15FloatRoundStyleE2ESJ_EENS1_15EpilogueDefaultEEEEEvvEEEEvNT_6ParamsE)
        /*0008*/ 	.word	0x000000a8


	//----- nvinfo : EIATTR_FRAME_SIZE
	.align		4
.L_12:
        /*000c*/ 	.byte	0x04, 0x11
        /*000e*/ 	.short	(.L_14 - .L_13)
	.align		4
.L_13:
        /*0010*/ 	.word	index@(_ZN7cutlass13device_kernelINS_4gemm6kernel13GemmUniversalIN4cute5tupleIJiiiiEEENS1_10collective13CollectiveMmaINS1_37MainloopSm90TmaGmmaWarpSpecializedFP8ILi9ENS5_IJNS4_1CILi1EEESB_SB_EEENS1_35KernelTmaWarpSpecializedCooperativeEEENS5_IJNSA_ILi256EEENSA_ILi128EEENSA_ILi64EEEEEENS_12float_e5m2_tENS5_IJlSB_lEEESJ_SK_NS4_8TiledMMAINS4_8MMA_AtomIJNS4_4SM904GMMA31MMA_64x128x32_F32E5M2E5M2_SS_TNILNSO_7ScaleInE1ELSQ_1EEEEEENS4_6LayoutINS5_IJNSA_ILi2EEESB_SB_EEENS5_IJSB_NSA_ILi0EEESW_EEEEENS5_IJNS4_10UnderscoreESZ_SZ_EEEEENS4_13SM90_TMA_LOADENS4_14ComposedLayoutINS4_7SwizzleILi2ELi4ELi3EEENS4_18smem_ptr_flag_bitsILi8EEENST_INS5_IJNSA_ILi8EEESH_EEENS5_IJSH_SB_EEEEEEEvNS4_8identityES12_S1C_vS1D_EENS_8epilogue10collective6detail29Sm90TmaWarpSpecializedAdapterINS1G_15DefaultEpilogueISJ_SK_SK_NS1F_6thread17LinearCombinationISJ_Li1EffLNS1K_9ScaleType4KindE0ELNS_15FloatRoundStyleE2ESJ_EENS1_15EpilogueDefaultEEEEEvvEEEEvNT_6ParamsE)
        /*0014*/ 	.word	0x00000100


	//----- nvinfo : EIATTR_MIN_STACK_SIZE
	.align		4
.L_14:
        /*0018*/ 	.byte	0x04, 0x12
        /*001a*/ 	.short	(.L_16 - .L_15)
	.align		4
.L_15:
        /*001c*/ 	.word	index@(_ZN7cutlass13device_kernelINS_4gemm6kernel13GemmUniversalIN4cute5tupleIJiiiiEEENS1_10collective13CollectiveMmaINS1_37MainloopSm90TmaGmmaWarpSpecializedFP8ILi9ENS5_IJNS4_1CILi1EEESB_SB_EEENS1_35KernelTmaWarpSpecializedCooperativeEEENS5_IJNSA_ILi256EEENSA_ILi128EEENSA_ILi64EEEEEENS_12float_e5m2_tENS5_IJlSB_lEEESJ_SK_NS4_8TiledMMAINS4_8MMA_AtomIJNS4_4SM904GMMA31MMA_64x128x32_F32E5M2E5M2_SS_TNILNSO_7ScaleInE1ELSQ_1EEEEEENS4_6LayoutINS5_IJNSA_ILi2EEESB_SB_EEENS5_IJSB_NSA_ILi0EEESW_EEEEENS5_IJNS4_10UnderscoreESZ_SZ_EEEEENS4_13SM90_TMA_LOADENS4_14ComposedLayoutINS4_7SwizzleILi2ELi4ELi3EEENS4_18smem_ptr_flag_bitsILi8EEENST_INS5_IJNSA_ILi8EEESH_EEENS5_IJSH_SB_EEEEEEEvNS4_8identityES12_S1C_vS1D_EENS_8epilogue10collective6detail29Sm90TmaWarpSpecializedAdapterINS1G_15DefaultEpilogueISJ_SK_SK_NS1F_6thread17LinearCombinationISJ_Li1EffLNS1K_9ScaleType4KindE0ELNS_15FloatRoundStyleE2ESJ_EENS1_15EpilogueDefaultEEEEEvvEEEEvNT_6ParamsE)
        /*0020*/ 	.word	0x00000100
.L_16:


//--------------------- .nv.compat                --------------------------
	.section	.nv.compat,"",@"SHT_CUDA_COMPAT_INFO"
	.align	4
        /*0000*/ 	.byte	0x02, 0x09, 0x01, 0x00, 0x02, 0x02, 0x04, 0x00, 0x02, 0x05, 0x05, 0x00, 0x03, 0x07, 0x01, 0x01
        /*0010*/ 	.byte	0x02, 0x03, 0x01, 0x00, 0x02, 0x06, 0x01, 0x00, 0x04, 0x0b, 0x08, 0x00, 0x00, 0x00, 0x00, 0x00
        /*0020*/ 	.byte	0x00, 0x00, 0x00, 0x00


//--------------------- .nv.info._ZN7cutlass13device_kernelINS_4gemm6kernel13GemmUniversalIN4cute5tupleIJiiiiEEENS1_10collective13CollectiveMmaINS1_37MainloopSm90TmaGmmaWarpSpecializedFP8ILi9ENS5_IJNS4_1CILi1EEESB_SB_EEENS1_35KernelTmaWarpSpecializedCooperativeEEENS5_IJNSA_ILi256EEENSA_ILi128EEENSA_ILi64EEEEEENS_12float_e5m2_tENS5_IJlSB_lEEESJ_SK_NS4_8TiledMMAINS4_8MMA_AtomIJNS4_4SM904GMMA31MMA_64x128x32_F32E5M2E5M2_SS_TNILNSO_7ScaleInE1ELSQ_1EEEEEENS4_6LayoutINS5_IJNSA_ILi2EEESB_SB_EEENS5_IJSB_NSA_ILi0EEESW_EEEEENS5_IJNS4_10UnderscoreESZ_SZ_EEEEENS4_13SM90_TMA_LOADENS4_14ComposedLayoutINS4_7SwizzleILi2ELi4ELi3EEENS4_18smem_ptr_flag_bitsILi8EEENST_INS5_IJNSA_ILi8EEESH_EEENS5_IJSH_SB_EEEEEEEvNS4_8identityES12_S1C_vS1D_EENS_8epilogue10collective6detail29Sm90TmaWarpSpecializedAdapterINS1G_15DefaultEpilogueISJ_SK_SK_NS1F_6thread17LinearCombinationISJ_Li1EffLNS1K_9ScaleType4KindE0ELNS_15FloatRoundStyleE2ESJ_EENS1_15EpilogueDefaultEEEEEvvEEEEvNT_6ParamsE --------------------------
	.section	.nv.info._ZN7cutlass13device_kernelINS_4gemm6kernel13GemmUniversalIN4cute5tupleIJiiiiEEENS1_10collective13CollectiveMmaINS1_37MainloopSm90TmaGmmaWarpSpecializedFP8ILi9ENS5_IJNS4_1CILi1EEESB_SB_EEENS1_35KernelTmaWarpSpecializedCooperativeEEENS5_IJNSA_ILi256EEENSA_ILi128EEENSA_ILi64EEEEEENS_12float_e5m2_tENS5_IJlSB_lEEESJ_SK_NS4_8TiledMMAINS4_8MMA_AtomIJNS4_4SM904GMMA31MMA_64x128x32_F32E5M2E5M2_SS_TNILNSO_7ScaleInE1ELSQ_1EEEEEENS4_6LayoutINS5_IJNSA_ILi2EEESB_SB_EEENS5_IJSB_NSA_ILi0EEESW_EEEEENS5_IJNS4_10UnderscoreESZ_SZ_EEEEENS4_13SM90_TMA_LOADENS4_14ComposedLayoutINS4_7SwizzleILi2ELi4ELi3EEENS4_18smem_ptr_flag_bitsILi8EEENST_INS5_IJNSA_ILi8EEESH_EEENS5_IJSH_SB_EEEEEEEvNS4_8identityES12_S1C_vS1D_EENS_8epilogue10collective6detail29Sm90TmaWarpSpecializedAdapterINS1G_15DefaultEpilogueISJ_SK_SK_NS1F_6thread17LinearCombinationISJ_Li1EffLNS1K_9ScaleType4KindE0ELNS_15FloatRoundStyleE2ESJ_EENS1_15EpilogueDefaultEEEEEvvEEEEvNT_6ParamsE,"",@"SHT_CUDA_INFO"
	.sectionflags	@""
	.align	4


	//----- nvinfo : EIATTR_CUDA_API_VERSION
	.align		4
        /*0000*/ 	.byte	0x04, 0x37
        /*0002*/ 	.short	(.L_18 - .L_17)
.L_17:
        /*0004*/ 	.word	0x00000082


	//----- nvinfo : EIATTR_KPARAM_INFO
	.align		4
.L_18:
        /*0008*/ 	.byte	0x04, 0x17
        /*000a*/ 	.short	(.L_20 - .L_19)
.L_19:
        /*000c*/ 	.word	0x00000000
        /*0010*/ 	.short	0x0000
        /*0012*/ 	.short	0x0070
        /*0014*/ 	.byte	0x00, 0xf0, 0x01, 0x10


	//----- nvinfo : EIATTR_SPARSE_MMA_MASK
	.align		4
.L_20:
        /*0018*/ 	.byte	0x03, 0x50
        /*001a*/ 	.short	0x0000


	//----- nvinfo : EIATTR_MAXREG_COUNT
	.align		4
        /*001c*/ 	.byte	0x03, 0x1b
        /*001e*/ 	.short	0x00a8


	//----- nvinfo : EIATTR_NUM_BARRIERS
	.align		4
        /*0020*/ 	.byte	0x02, 0x4c
        /*0022*/ 	.byte	0x01
	.zero		1


	//----- nvinfo : EIATTR_ANNOTATIONS
	.align		4
        /*0024*/ 	.byte	0x04, 0x55
        /*0026*/ 	.short	(.L_22 - .L_21)


	//   ....[0]....
.L_21:
        /*0028*/ 	.word	0x00000001
        /*002c*/ 	.byte	0x60, 0x06, 0x00, 0x00, 0x01, 0x00, 0x00, 0x00, 0x80, 0x06, 0x00, 0x00, 0x01, 0x00, 0x00, 0x00
        /* <DEDUP_REMOVED lines=193> */
        /*0c4c*/ 	.byte	0x30, 0x06, 0x01, 0x00


	//----- nvinfo : EIATTR_MERCURY_ISA_VERSION
	.align		4
.L_22:
        /*0c50*/ 	.byte	0x03, 0x5f
        /*0c52*/ 	.short	0x0101


	//----- nvinfo : EIATTR_INT_WARP_WIDE_INSTR_OFFSETS
	.align		4
        /*0c54*/ 	.byte	0x04, 0x31
        /*0c56*/ 	.short	(.L_24 - .L_23)


	//   ....[0]....
.L_23:
        /*0c58*/ 	.word	0x00000530


	//   ....[1]....
        /*0c5c*/ 	.word	0x00000540


	//   ....[2]....
        /*0c60*/ 	.word	0x00000670


	//----- nvinfo : EIATTR_COOP_GROUP_MASK_REGIDS
	.align		4
.L_24:
        /*0c64*/ 	.byte	0x04, 0x29
        /*0c66*/ 	.short	(.L_26 - .L_25)


	//   ....[0]....
.L_25:
        /*0c68*/ 	.word	0xffffffff


	//   ....[1]....
        /*0c6c*/ 	.word	0xffffffff


	//   ....[2]....
        /*0c70*/ 	.word	0xffffffff


	//   ....[3]....
        /*0c74*/ 	.word	0xffffffff


	//   ....[4]....
        /*0c78*/ 	.word	0xffffffff


	//----- nvinfo : EIATTR_COOP_GROUP_INSTR_OFFSETS
	.align		4
.L_26:
        /*0c7c*/ 	.byte	0x04, 0x28
        /*0c7e*/ 	.short	(.L_28 - .L_27)


	//   ....[0]....
.L_27:
        /*0c80*/ 	.word	0x00000070


	//   ....[1]....
        /*0c84*/ 	.word	0x00000080


	//   ....[2]....
        /*0c88*/ 	.word	0x000001a0


	//   ....[3]....
        /*0c8c*/ 	.word	0x00000480


	//   ....[4]....
        /*0c90*/ 	.word	0x000013c0


	//----- nvinfo : EIATTR_REG_RECONFIG
	.align		4
.L_28:
        /*0c94*/ 	.byte	0x01, 0x54
	.zero		2


	//----- nvinfo : EIATTR_MBARRIER_INSTR_OFFSETS
	.align		4
        /*0c98*/ 	.byte	0x04, 0x39
        /*0c9a*/ 	.short	(.L_30 - .L_29)


	//   ....[0]....
.L_29:
        /*0c9c*/ 	.word	0x00000340
        /*0ca0*/ 	.word	0x000000ff
        /*0ca4*/ 	.word	0x00000000
        /*0ca8*/ 	.short	0x0100
        /*0caa*/ 	.byte	0x09
	.zero		1


	//   ....[1]....
        /*0cac*/ 	.word	0x00000350
        /*0cb0*/ 	.word	0x000000ff
        /*0cb4*/ 	.word	0x00000048
        /*0cb8*/ 	.short	0x0100
        /*0cba*/ 	.byte	0x09
	.zero		1


	//   ....[2]....
        /*0cbc*/ 	.word	0x00000360
        /*0cc0*/ 	.word	0x000000ff
        /*0cc4*/ 	.word	0x00000008
        /*0cc8*/ 	.short	0x0100
        /*0cca*/ 	.byte	0x09
	.zero		1


	//   ....[3]....
        /*0ccc*/ 	.word	0x00000370
        /*0cd0*/ 	.word	0x000000ff
        /*0cd4*/ 	.word	0x00000050
        /*0cd8*/ 	.short	0x0100
        /*0cda*/ 	.byte	0x09
	.zero		1


	//   ....[4]....
        /*0cdc*/ 	.word	0x00000380
        /*0ce0*/ 	.word	0x000000ff
        /*0ce4*/ 	.word	0x00000010
        /*0ce8*/ 	.short	0x0100
        /*0cea*/ 	.byte	0x09
	.zero		1


	//   ....[5]....
        /*0cec*/ 	.word	0x00000390
        /*0cf0*/ 	.word	0x000000ff
        /*0cf4*/ 	.word	0x00000058
        /*0cf8*/ 	.short	0x0100
        /*0cfa*/ 	.byte	0x09
	.zero		1


	//   ....[6]....
        /*0cfc*/ 	.word	0x000003a0
        /*0d00*/ 	.word	0x000000ff
        /*0d04*/ 	.word	0x00000018
        /*0d08*/ 	.short	0x0100
        /*0d0a*/ 	.byte	0x09
	.zero		1


	//   ....[7]....
        /*0d0c*/ 	.word	0x000003b0
        /*0d10*/ 	.word	0x000000ff
        /*0d14*/ 	.word	0x00000060
        /*0d18*/ 	.short	0x0100
        /*0d1a*/ 	.byte	0x09
	.zero		1


	//   ....[8]....
        /*0d1c*/ 	.word	0x000003c0
        /*0d20*/ 	.word	0x000000ff
        /*0d24*/ 	.word	0x00000020
        /*0d28*/ 	.short	0x0100
        /*0d2a*/ 	.byte	0x09
	.zero		1


	//   ....[9]....
        /*0d2c*/ 	.word	0x000003d0
        /*0d30*/ 	.word	0x000000ff
        /*0d34*/ 	.word	0x00000068
        /*0d38*/ 	.short	0x0100
        /*0d3a*/ 	.byte	0x09
	.zero		1


	//   ....[10]....
        /*0d3c*/ 	.word	0x000003e0
        /*0d40*/ 	.word	0x000000ff
        /*0d44*/ 	.word	0x00000028
        /*0d48*/ 	.short	0x0100
        /*0d4a*/ 	.byte	0x09
	.zero		1


	//   ....[11]....
        /*0d4c*/ 	.word	0x000003f0
        /*0d50*/ 	.word	0x000000ff
        /*0d54*/ 	.word	0x00000070
        /*0d58*/ 	.short	0x0100
        /*0d5a*/ 	.byte	0x09
	.zero		1


	//   ....[12]....
        /*0d5c*/ 	.word	0x00000400
        /*0d60*/ 	.word	0x000000ff
        /*0d64*/ 	.word	0x00000030
        /*0d68*/ 	.short	0x0100
        /*0d6a*/ 	.byte	0x09
	.zero		1


	//   ....[13]....
        /*0d6c*/ 	.word	0x00000410
        /*0d70*/ 	.word	0x000000ff
        /*0d74*/ 	.word	0x00000078
        /*0d78*/ 	.short	0x0100
        /*0d7a*/ 	.byte	0x09
	.zero		1


	//   ....[14]....
        /*0d7c*/ 	.word	0x00000420
        /*0d80*/ 	.word	0x000000ff
        /*0d84*/ 	.word	0x00000038
        /*0d88*/ 	.short	0x0100
        /*0d8a*/ 	.byte	0x09
	.zero		1


	//   ....[15]....
        /*0d8c*/ 	.word	0x00000430
        /*0d90*/ 	.word	0x000000ff
        /*0d94*/ 	.word	0x00000080
        /*0d98*/ 	.short	0x0100
        /*0d9a*/ 	.byte	0x09
	.zero		1


	//   ....[16]....
        /*0d9c*/ 	.word	0x00000440
        /*0da0*/ 	.word	0x000000ff
        /*0da4*/ 	.word	0x00000040
        /*0da8*/ 	.short	0x0100
        /*0daa*/ 	.byte	0x09
	.zero		1


	//   ....[17]....
        /*0dac*/ 	.word	0x00000450
        /*0db0*/ 	.word	0x000000ff
        /*0db4*/ 	.word	0x00000088
        /*0db8*/ 	.short	0x0100
        /*0dba*/ 	.byte	0x09
	.zero		1


	//   ....[18]....
        /*0dbc*/ 	.word	0x000006a0
        /*0dc0*/ 	.word	0x000000ff
        /*0dc4*/ 	.word	0x000000a0
        /*0dc8*/ 	.short	0x0100
        /*0dca*/ 	.byte	0x06
	.zero		1


	//   ....[19]....
        /*0dcc*/ 	.word	0x000006b0
        /*0dd0*/ 	.word	0x000000ff
        /*0dd4*/ 	.word	0x000000a8
        /*0dd8*/ 	.short	0x0100
        /*0dda*/ 	.byte	0x06
	.zero		1


	//   ....[20]....
        /*0ddc*/ 	.word	0x00001bd0
        /*0de0*/ 	.word	0x000000ff
        /*0de4*/ 	.word	0x00000000
        /*0de8*/ 	.short	0x010a
        /*0dea*/ 	.byte	0x06
	.zero		1


	//   ....[21]....
        /*0dec*/ 	.word	0x00001c10
        /*0df0*/ 	.word	0x000000ff
        /*0df4*/ 	.word	0x00000000
        /*0df8*/ 	.short	0x010a
        /*0dfa*/ 	.byte	0x06
	.zero		1


	//   ....[22]....
        /*0dfc*/ 	.word	0x00002ea0
        /*0e00*/ 	.word	0x000000ff
        /*0e04*/ 	.word	0x00000000
        /*0e08*/ 	.short	0x010a
        /*0e0a*/ 	.byte	0x10
	.zero		1


	//   ....[23]....
        /*0e0c*/ 	.word	0x00002ee0
        /*0e10*/ 	.word	0x000000ff
        /*0e14*/ 	.word	0x00000000
        /*0e18*/ 	.short	0x010a
        /*0e1a*/ 	.byte	0x10
	.zero		1


	//   ....[24]....
        /*0e1c*/ 	.word	0x00003f80
        /*0e20*/ 	.word	0x000000ff
        /*0e24*/ 	.word	0x00000000
        /*0e28*/ 	.short	0x0101
        /*0e2a*/ 	.byte	0x08
	.zero		1


	//   ....[25]....
        /*0e2c*/ 	.word	0x00005150
        /*0e30*/ 	.word	0x000000ff
        /*0e34*/ 	.word	0x00000000
        /*0e38*/ 	.short	0x0101
        /*0e3a*/ 	.byte	0x08
	.zero		1


	//   ....[26]....
        /*0e3c*/ 	.word	0x0000f580
        /*0e40*/ 	.word	0x0000000d
        /*0e44*/ 	.word	0x00000048
        /*0e48*/ 	.short	0x010a
        /*0e4a*/ 	.byte	0x3f
	.zero		1


	//   ....[27]....
        /*0e4c*/ 	.word	0x0000f940
        /*0e50*/ 	.word	0x00000004
        /*0e54*/ 	.word	0x000000a8
        /*0e58*/ 	.short	0x0101
        /*0e5a*/ 	.byte	0x3f
	.zero		1


	//   ....[28]....
        /*0e5c*/ 	.word	0x000100b0
        /*0e60*/ 	.word	0x00000007
        /*0e64*/ 	.word	0x00000000
        /*0e68*/ 	.short	0x010a
        /*0e6a*/ 	.byte	0x3f
	.zero		1


	//   ....[29]....
        /*0e6c*/ 	.word	0x00010130
        /*0e70*/ 	.word	0x00000009
        /*0e74*/ 	.word	0x00000000
        /*0e78*/ 	.short	0x010a
        /*0e7a*/ 	.byte	0x3f
	.zero		1


	//   ....[30]....
        /*0e7c*/ 	.word	0x000101c0
        /*0e80*/ 	.word	0x00000006
        /*0e84*/ 	.word	0x00000000
        /*0e88*/ 	.short	0x010a
        /*0e8a*/ 	.byte	0x3f
	.zero		1


	//   ....[31]....
        /*0e8c*/ 	.word	0x00010250
        /*0e90*/ 	.word	0x00000009
        /*0e94*/ 	.word	0x00000000
        /*0e98*/ 	.short	0x010a
        /*0e9a*/ 	.byte	0x3f
	.zero		1


	//   ....[32]....
        /*0e9c*/ 	.word	0x000102e0
        /*0ea0*/ 	.word	0x00000006
        /*0ea4*/ 	.word	0x00000000
        /*0ea8*/ 	.short	0x010a
        /*0eaa*/ 	.byte	0x3f
	.zero		1


	//   ....[33]....
        /*0eac*/ 	.word	0x00010370
        /*0eb0*/ 	.word	0x00000009
        /*0eb4*/ 	.word	0x00000000
        /*0eb8*/ 	.short	0x010a
        /*0eba*/ 	.byte	0x3f
	.zero		1


	//   ....[34]....
        /*0ebc*/ 	.word	0x00010400
        /*0ec0*/ 	.word	0x00000006
        /*0ec4*/ 	.word	0x00000000
        /*0ec8*/ 	.short	0x010a
        /*0eca*/ 	.byte	0x3f
	.zero		1


	//   ....[35]....
        /*0ecc*/ 	.word	0x00010490
        /*0ed0*/ 	.word	0x00000009
        /*0ed4*/ 	.word	0x00000000
        /*0ed8*/ 	.short	0x010a
        /*0eda*/ 	.byte	0x3f
	.zero		1


	//   ....[36]....
        /*0edc*/ 	.word	0x00010520
        /*0ee0*/ 	.word	0x00000003
        /*0ee4*/ 	.word	0x00000000
        /*0ee8*/ 	.short	0x010a
        /*0eea*/ 	.byte	0x3f
	.zero		1


	//   ....[37]....
        /*0eec*/ 	.word	0x00010590
        /*0ef0*/ 	.word	0x00000003
        /*0ef4*/ 	.word	0x00000000
        /*0ef8*/ 	.short	0x010a
        /*0efa*/ 	.byte	0x3f
	.zero		1


	//   ....[38]....
        /*0efc*/ 	.word	0x00010600
        /*0f00*/ 	.word	0x00000000
        /*0f04*/ 	.word	0x00000000
        /*0f08*/ 	.short	0x010a
        /*0f0a*/ 	.byte	0x3f
	.zero		1


	//   ....[39]....
        /*0f0c*/ 	.word	0x000106e0
        /*0f10*/ 	.word	0x0000000d
        /*0f14*/ 	.word	0x00000048
        /*0f18*/ 	.short	0x010a
        /*0f1a*/ 	.byte	0x3f
	.zero		1


	//   ....[40]....
        /*0f1c*/ 	.word	0x000107c0
        /*0f20*/ 	.word	0x00000007
        /*0f24*/ 	.word	0x00000000
        /*0f28*/ 	.short	0x010a
        /*0f2a*/ 	.byte	0x3f
	.zero		1


	//   ....[41]....
        /*0f2c*/ 	.word	0x00010810
        /*0f30*/ 	.word	0x00000009
        /*0f34*/ 	.word	0x00000000
        /*0f38*/ 	.short	0x010a
        /*0f3a*/ 	.byte	0x3f
	.zero		1


	//   ....[42]....
        /*0f3c*/ 	.word	0x00010860
        /*0f40*/ 	.word	0x00000006
        /*0f44*/ 	.word	0x00000000
        /*0f48*/ 	.short	0x010a
        /*0f4a*/ 	.byte	0x3f
	.zero		1


	//   ....[43]....
        /*0f4c*/ 	.word	0x000108b0
        /*0f50*/ 	.word	0x00000009
        /*0f54*/ 	.word	0x00000000
        /*0f58*/ 	.short	0x010a
        /*0f5a*/ 	.byte	0x3f
	.zero		1


	//   ....[44]....
        /*0f5c*/ 	.word	0x00010900
        /*0f60*/ 	.word	0x00000006
        /*0f64*/ 	.word	0x00000000
        /*0f68*/ 	.short	0x010a
        /*0f6a*/ 	.byte	0x3f
	.zero		1


	//   ....[45]....
        /*0f6c*/ 	.word	0x00010950
        /*0f70*/ 	.word	0x00000009
        /*0f74*/ 	.word	0x00000000
        /*0f78*/ 	.short	0x010a
        /*0f7a*/ 	.byte	0x3f
	.zero		1


	//   ....[46]....
        /*0f7c*/ 	.word	0x000109a0
        /*0f80*/ 	.word	0x00000006
        /*0f84*/ 	.word	0x00000000
        /*0f88*/ 	.short	0x010a
        /*0f8a*/ 	.byte	0x3f
	.zero		1


	//   ....[47]....
        /*0f8c*/ 	.word	0x000109f0
        /*0f90*/ 	.word	0x00000009
        /*0f94*/ 	.word	0x00000000
        /*0f98*/ 	.short	0x010a
        /*0f9a*/ 	.byte	0x3f
	.zero		1


	//----- nvinfo : EIATTR_NUM_MBARRIERS
	.align		4
.L_30:
        /*0f9c*/ 	.byte	0x03, 0x38
        /*0f9e*/ 	.short	0x0014


	//----- nvinfo : EIATTR_EXIT_INSTR_OFFSETS
	.align		4
        /*0fa0*/ 	.byte	0x04, 0x1c
        /*0fa2*/ 	.short	(.L_32 - .L_31)


	//   ....[0]....
.L_31:
        /*0fa4*/ 	.word	0x00000710


	//   ....[1]....
        /*0fa8*/ 	.word	0x00001060


	//   ....[2]....
        /*0fac*/ 	.word	0x0000ebc0


	//   ....[3]....
        /*0fb0*/ 	.word	0x0000f210


	//   ....[4]....
        /*0fb4*/ 	.word	0x00010570


	//----- nvinfo : EIATTR_MAX_THREADS
	.align		4
.L_32:
        /*0fb8*/ 	.byte	0x04, 0x05
        /*0fba*/ 	.short	(.L_34 - .L_33)
.L_33:
        /*0fbc*/ 	.word	0x00000180
        /*0fc0*/ 	.word	0x00000001
        /*0fc4*/ 	.word	0x00000001


	//----- nvinfo : EIATTR_CRS_STACK_SIZE
	.align		4
.L_34:
        /*0fc8*/ 	.byte	0x04, 0x1e
        /*0fca*/ 	.short	(.L_36 - .L_35)
.L_35:
        /*0fcc*/ 	.word	0x00000000


	//----- nvinfo : EIATTR_CBANK_PARAM_SIZE
	.align		4
.L_36:
        /*0fd0*/ 	.byte	0x03, 0x19
        /*0fd2*/ 	.short	0x0470


	//----- nvinfo : EIATTR_PARAM_CBANK
	.align		4
        /*0fd4*/ 	.byte	0x04, 0x0a
        /*0fd6*/ 	.short	(.L_38 - .L_37)
	.align		4
.L_37:
        /*0fd8*/ 	.word	index@(.nv.constant0._ZN7cutlass13device_kernelINS_4gemm6kernel13GemmUniversalIN4cute5tupleIJiiiiEEENS1_10collective13CollectiveMmaINS1_37MainloopSm90TmaGmmaWarpSpecializedFP8ILi9ENS5_IJNS4_1CILi1EEESB_SB_EEENS1_35KernelTmaWarpSpecializedCooperativeEEENS5_IJNSA_ILi256EEENSA_ILi128EEENSA_ILi64EEEEEENS_12float_e5m2_tENS5_IJlSB_lEEESJ_SK_NS4_8TiledMMAINS4_8MMA_AtomIJNS4_4SM904GMMA31MMA_64x128x32_F32E5M2E5M2_SS_TNILNSO_7ScaleInE1ELSQ_1EEEEEENS4_6LayoutINS5_IJNSA_ILi2EEESB_SB_EEENS5_IJSB_NSA_ILi0EEESW_EEEEENS5_IJNS4_10UnderscoreESZ_SZ_EEEEENS4_13SM90_TMA_LOADENS4_14ComposedLayoutINS4_7SwizzleILi2ELi4ELi3EEENS4_18smem_ptr_flag_bitsILi8EEENST_INS5_IJNSA_ILi8EEESH_EEENS5_IJSH_SB_EEEEEEEvNS4_8identityES12_S1C_vS1D_EENS_8epilogue10collective6detail29Sm90TmaWarpSpecializedAdapterINS1G_15DefaultEpilogueISJ_SK_SK_NS1F_6thread17LinearCombinationISJ_Li1EffLNS1K_9ScaleType4KindE0ELNS_15FloatRoundStyleE2ESJ_EENS1_15EpilogueDefaultEEEEEvvEEEEvNT_6ParamsE)
        /*0fdc*/ 	.short	0x0210
        /*0fde*/ 	.short	0x0470


	//----- nvinfo : EIATTR_SW_WAR
	.align		4
.L_38:
        /*0fe0*/ 	.byte	0x04, 0x36
        /*0fe2*/ 	.short	(.L_40 - .L_39)
.L_39:
        /*0fe4*/ 	.word	0x00000008
.L_40:


//--------------------- .nv.callgraph             --------------------------
	.section	.nv.callgraph,"",@"SHT_CUDA_CALLGRAPH"
	.align	4
	.sectionentsize	8
	.align		4
        /*0000*/ 	.word	0x00000000
	.align		4
        /*0004*/ 	.word	0xffffffff
	.align		4
        /*0008*/ 	.word	0x00000000
	.align		4
        /*000c*/ 	.word	0xfffffffe
	.align		4
        /*0010*/ 	.word	0x00000000
	.align		4
        /*0014*/ 	.word	0xfffffffd
	.align		4
        /*0018*/ 	.word	0x00000000
	.align		4
        /*001c*/ 	.word	0xfffffffc


//--------------------- .nv.constant4             --------------------------
	.section	.nv.constant4,"a",@progbits
	.align	8
	.align		8
.nv.constant4:
        /*0000*/ 	.dword	_ZN40_INTERNAL_38f50a8b_4_k_cu_3f8f5a62_258974cuda3std3__45__cpo5beginE
	.align		8
        /*0008*/ 	.dword	_ZN40_INTERNAL_38f50a8b_4_k_cu_3f8f5a62_258974cuda3std3__45__cpo3endE
	.align		8
        /*0010*/ 	.dword	_ZN40_INTERNAL_38f50a8b_4_k_cu_3f8f5a62_258974cuda3std3__45__cpo6cbeginE
	.align		8
        /*0018*/ 	.dword	_ZN40_INTERNAL_38f50a8b_4_k_cu_3f8f5a62_258974cuda3std3__45__cpo4cendE
	.align		8
        /*0020*/ 	.dword	_ZN40_INTERNAL_38f50a8b_4_k_cu_3f8f5a62_258974cuda3std3__442_GLOBAL__N__38f50a8b_4_k_cu_3f8f5a62_258976ignoreE
	.align		8
        /*0028*/ 	.dword	_ZN40_INTERNAL_38f50a8b_4_k_cu_3f8f5a62_258974cuda3std3__419piecewise_constructE
	.align		8
        /*0030*/ 	.dword	_ZN40_INTERNAL_38f50a8b_4_k_cu_3f8f5a62_258974cuda3std3__48in_placeE
	.align		8
        /*0038*/ 	.dword	_ZN40_INTERNAL_38f50a8b_4_k_cu_3f8f5a62_258974cuda3std6ranges3__45__cpo4swapE
	.align		8
        /*0040*/ 	.dword	_ZN40_INTERNAL_38f50a8b_4_k_cu_3f8f5a62_258974cuda3std6ranges3__45__cpo9iter_moveE
	.align		8
        /*0048*/ 	.dword	_ZN40_INTERNAL_38f50a8b_4_k_cu_3f8f5a62_258974cute7productE
	.align		8
        /*0050*/ 	.dword	_ZN40_INTERNAL_38f50a8b_4_k_cu_3f8f5a62_258974cute1_E


//--------------------- .text._ZN7cutlass13device_kernelINS_4gemm6kernel13GemmUniversalIN4cute5tupleIJiiiiEEENS1_10collective13CollectiveMmaINS1_37MainloopSm90TmaGmmaWarpSpecializedFP8ILi9ENS5_IJNS4_1CILi1EEESB_SB_EEENS1_35KernelTmaWarpSpecializedCooperativeEEENS5_IJNSA_ILi256EEENSA_ILi128EEENSA_ILi64EEEEEENS_12float_e5m2_tENS5_IJlSB_lEEESJ_SK_NS4_8TiledMMAINS4_8MMA_AtomIJNS4_4SM904GMMA31MMA_64x128x32_F32E5M2E5M2_SS_TNILNSO_7ScaleInE1ELSQ_1EEEEEENS4_6LayoutINS5_IJNSA_ILi2EEESB_SB_EEENS5_IJSB_NSA_ILi0EEESW_EEEEENS5_IJNS4_10UnderscoreESZ_SZ_EEEEENS4_13SM90_TMA_LOADENS4_14ComposedLayoutINS4_7SwizzleILi2ELi4ELi3EEENS4_18smem_ptr_flag_bitsILi8EEENST_INS5_IJNSA_ILi8EEESH_EEENS5_IJSH_SB_EEEEEEEvNS4_8identityES12_S1C_vS1D_EENS_8epilogue10collective6detail29Sm90TmaWarpSpecializedAdapterINS1G_15DefaultEpilogueISJ_SK_SK_NS1F_6thread17LinearCombinationISJ_Li1EffLNS1K_9ScaleType4KindE0ELNS_15FloatRoundStyleE2ESJ_EENS1_15EpilogueDefaultEEEEEvvEEEEvNT_6ParamsE --------------------------
	.section	.text._ZN7cutlass13device_kernelINS_4gemm6kernel13GemmUniversalIN4cute5tupleIJiiiiEEENS1_10collective13CollectiveMmaINS1_37MainloopSm90TmaGmmaWarpSpecializedFP8ILi9ENS5_IJNS4_1CILi1EEESB_SB_EEENS1_35KernelTmaWarpSpecializedCooperativeEEENS5_IJNSA_ILi256EEENSA_ILi128EEENSA_ILi64EEEEEENS_12float_e5m2_tENS5_IJlSB_lEEESJ_SK_NS4_8TiledMMAINS4_8MMA_AtomIJNS4_4SM904GMMA31MMA_64x128x32_F32E5M2E5M2_SS_TNILNSO_7ScaleInE1ELSQ_1EEEEEENS4_6LayoutINS5_IJNSA_ILi2EEESB_SB_EEENS5_IJSB_NSA_ILi0EEESW_EEEEENS5_IJNS4_10UnderscoreESZ_SZ_EEEEENS4_13SM90_TMA_LOADENS4_14ComposedLayoutINS4_7SwizzleILi2ELi4ELi3EEENS4_18smem_ptr_flag_bitsILi8EEENST_INS5_IJNSA_ILi8EEESH_EEENS5_IJSH_SB_EEEEEEEvNS4_8identityES12_S1C_vS1D_EENS_8epilogue10collective6detail29Sm90TmaWarpSpecializedAdapterINS1G_15DefaultEpilogueISJ_SK_SK_NS1F_6thread17LinearCombinationISJ_Li1EffLNS1K_9ScaleType4KindE0ELNS_15FloatRoundStyleE2ESJ_EENS1_15EpilogueDefaultEEEEEvvEEEEvNT_6ParamsE,"ax",@progbits
	.align	128
.text._ZN7cutlass13device_kernelINS_4gemm6kernel13GemmUniversalIN4cute5tupleIJiiiiEEENS1_10collective13CollectiveMmaINS1_37MainloopSm90TmaGmmaWarpSpecializedFP8ILi9ENS5_IJNS4_1CILi1EEESB_SB_EEENS1_35KernelTmaWarpSpecializedCooperativeEEENS5_IJNSA_ILi256EEENSA_ILi128EEENSA_ILi64EEEEEENS_12float_e5m2_tENS5_IJlSB_lEEESJ_SK_NS4_8TiledMMAINS4_8MMA_AtomIJNS4_4SM904GMMA31MMA_64x128x32_F32E5M2E5M2_SS_TNILNSO_7ScaleInE1ELSQ_1EEEEEENS4_6LayoutINS5_IJNSA_ILi2EEESB_SB_EEENS5_IJSB_NSA_ILi0EEESW_EEEEENS5_IJNS4_10UnderscoreESZ_SZ_EEEEENS4_13SM90_TMA_LOADENS4_14ComposedLayoutINS4_7SwizzleILi2ELi4ELi3EEENS4_18smem_ptr_flag_bitsILi8EEENST_INS5_IJNSA_ILi8EEESH_EEENS5_IJSH_SB_EEEEEEEvNS4_8identityES12_S1C_vS1D_EENS_8epilogue10collective6detail29Sm90TmaWarpSpecializedAdapterINS1G_15DefaultEpilogueISJ_SK_SK_NS1F_6thread17LinearCombinationISJ_Li1EffLNS1K_9ScaleType4KindE0ELNS_15FloatRoundStyleE2ESJ_EENS1_15EpilogueDefaultEEEEEvvEEEEvNT_6ParamsE:
        .type           _ZN7cutlass13device_kernelINS_4gemm6kernel13GemmUniversalIN4cute5tupleIJiiiiEEENS1_10collective13CollectiveMmaINS1_37MainloopSm90TmaGmmaWarpSpecializedFP8ILi9ENS5_IJNS4_1CILi1EEESB_SB_EEENS1_35KernelTmaWarpSpecializedCooperativeEEENS5_IJNSA_ILi256EEENSA_ILi128EEENSA_ILi64EEEEEENS_12float_e5m2_tENS5_IJlSB_lEEESJ_SK_NS4_8TiledMMAINS4_8MMA_AtomIJNS4_4SM904GMMA31MMA_64x128x32_F32E5M2E5M2_SS_TNILNSO_7ScaleInE1ELSQ_1EEEEEENS4_6LayoutINS5_IJNSA_ILi2EEESB_SB_EEENS5_IJSB_NSA_ILi0EEESW_EEEEENS5_IJNS4_10UnderscoreESZ_SZ_EEEEENS4_13SM90_TMA_LOADENS4_14ComposedLayoutINS4_7SwizzleILi2ELi4ELi3EEENS4_18smem_ptr_flag_bitsILi8EEENST_INS5_IJNSA_ILi8EEESH_EEENS5_IJSH_SB_EEEEEEEvNS4_8identityES12_S1C_vS1D_EENS_8epilogue10collective6detail29Sm90TmaWarpSpecializedAdapterINS1G_15DefaultEpilogueISJ_SK_SK_NS1F_6thread17LinearCombinationISJ_Li1EffLNS1K_9ScaleType4KindE0ELNS_15FloatRoundStyleE2ESJ_EENS1_15EpilogueDefaultEEEEEvvEEEEvNT_6ParamsE,@function
        .size           _ZN7cutlass13device_kernelINS_4gemm6kernel13GemmUniversalIN4cute5tupleIJiiiiEEENS1_10collective13CollectiveMmaINS1_37MainloopSm90TmaGmmaWarpSpecializedFP8ILi9ENS5_IJNS4_1CILi1EEESB_SB_EEENS1_35KernelTmaWarpSpecializedCooperativeEEENS5_IJNSA_ILi256EEENSA_ILi128EEENSA_ILi64EEEEEENS_12float_e5m2_tENS5_IJlSB_lEEESJ_SK_NS4_8TiledMMAINS4_8MMA_AtomIJNS4_4SM904GMMA31MMA_64x128x32_F32E5M2E5M2_SS_TNILNSO_7ScaleInE1ELSQ_1EEEEEENS4_6LayoutINS5_IJNSA_ILi2EEESB_SB_EEENS5_IJSB_NSA_ILi0EEESW_EEEEENS5_IJNS4_10UnderscoreESZ_SZ_EEEEENS4_13SM90_TMA_LOADENS4_14ComposedLayoutINS4_7SwizzleILi2ELi4ELi3EEENS4_18smem_ptr_flag_bitsILi8EEENST_INS5_IJNSA_ILi8EEESH_EEENS5_IJSH_SB_EEEEEEEvNS4_8identityES12_S1C_vS1D_EENS_8epilogue10collective6detail29Sm90TmaWarpSpecializedAdapterINS1G_15DefaultEpilogueISJ_SK_SK_NS1F_6thread17LinearCombinationISJ_Li1EffLNS1K_9ScaleType4KindE0ELNS_15FloatRoundStyleE2ESJ_EENS1_15EpilogueDefaultEEEEEvvEEEEvNT_6ParamsE,(.L_x_340 - _ZN7cutlass13device_kernelINS_4gemm6kernel13GemmUniversalIN4cute5tupleIJiiiiEEENS1_10collective13CollectiveMmaINS1_37MainloopSm90TmaGmmaWarpSpecializedFP8ILi9ENS5_IJNS4_1CILi1EEESB_SB_EEENS1_35KernelTmaWarpSpecializedCooperativeEEENS5_IJNSA_ILi256EEENSA_ILi128EEENSA_ILi64EEEEEENS_12float_e5m2_tENS5_IJlSB_lEEESJ_SK_NS4_8TiledMMAINS4_8MMA_AtomIJNS4_4SM904GMMA31MMA_64x128x32_F32E5M2E5M2_SS_TNILNSO_7ScaleInE1ELSQ_1EEEEEENS4_6LayoutINS5_IJNSA_ILi2EEESB_SB_EEENS5_IJSB_NSA_ILi0EEESW_EEEEENS5_IJNS4_10UnderscoreESZ_SZ_EEEEENS4_13SM90_TMA_LOADENS4_14ComposedLayoutINS4_7SwizzleILi2ELi4ELi3EEENS4_18smem_ptr_flag_bitsILi8EEENST_INS5_IJNSA_ILi8EEESH_EEENS5_IJSH_SB_EEEEEEEvNS4_8identityES12_S1C_vS1D_EENS_8epilogue10collective6detail29Sm90TmaWarpSpecializedAdapterINS1G_15DefaultEpilogueISJ_SK_SK_NS1F_6thread17LinearCombinationISJ_Li1EffLNS1K_9ScaleType4KindE0ELNS_15FloatRoundStyleE2ESJ_EENS1_15EpilogueDefaultEEEEEvvEEEEvNT_6ParamsE)
        .other          _ZN7cutlass13device_kernelINS_4gemm6kernel13GemmUniversalIN4cute5tupleIJiiiiEEENS1_10collective13CollectiveMmaINS1_37MainloopSm90TmaGmmaWarpSpecializedFP8ILi9ENS5_IJNS4_1CILi1EEESB_SB_EEENS1_35KernelTmaWarpSpecializedCooperativeEEENS5_IJNSA_ILi256EEENSA_ILi128EEENSA_ILi64EEEEEENS_12float_e5m2_tENS5_IJlSB_lEEESJ_SK_NS4_8TiledMMAINS4_8MMA_AtomIJNS4_4SM904GMMA31MMA_64x128x32_F32E5M2E5M2_SS_TNILNSO_7ScaleInE1ELSQ_1EEEEEENS4_6LayoutINS5_IJNSA_ILi2EEESB_SB_EEENS5_IJSB_NSA_ILi0EEESW_EEEEENS5_IJNS4_10UnderscoreESZ_SZ_EEEEENS4_13SM90_TMA_LOADENS4_14ComposedLayoutINS4_7SwizzleILi2ELi4ELi3EEENS4_18smem_ptr_flag_bitsILi8EEENST_INS5_IJNSA_ILi8EEESH_EEENS5_IJSH_SB_EEEEEEEvNS4_8identityES12_S1C_vS1D_EENS_8epilogue10collective6detail29Sm90TmaWarpSpecializedAdapterINS1G_15DefaultEpilogueISJ_SK_SK_NS1F_6thread17LinearCombinationISJ_Li1EffLNS1K_9ScaleType4KindE0ELNS_15FloatRoundStyleE2ESJ_EENS1_15EpilogueDefaultEEEEEvvEEEEvNT_6ParamsE,@"STO_CUDA_ENTRY STV_DEFAULT"
_ZN7cutlass13device_kernelINS_4gemm6kernel13GemmUniversalIN4cute5tupleIJiiiiEEENS1_10collective13CollectiveMmaINS1_37MainloopSm90TmaGmmaWarpSpecializedFP8ILi9ENS5_IJNS4_1CILi1EEESB_SB_EEENS1_35KernelTmaWarpSpecializedCooperativeEEENS5_IJNSA_ILi256EEENSA_ILi128EEENSA_ILi64EEEEEENS_12float_e5m2_tENS5_IJlSB_lEEESJ_SK_NS4_8TiledMMAINS4_8MMA_AtomIJNS4_4SM904GMMA31MMA_64x128x32_F32E5M2E5M2_SS_TNILNSO_7ScaleInE1ELSQ_1EEEEEENS4_6LayoutINS5_IJNSA_ILi2EEESB_SB_EEENS5_IJSB_NSA_ILi0EEESW_EEEEENS5_IJNS4_10UnderscoreESZ_SZ_EEEEENS4_13SM90_TMA_LOADENS4_14ComposedLayoutINS4_7SwizzleILi2ELi4ELi3EEENS4_18smem_ptr_flag_bitsILi8EEENST_INS5_IJNSA_ILi8EEESH_EEENS5_IJSH_SB_EEEEEEEvNS4_8identityES12_S1C_vS1D_EENS_8epilogue10collective6detail29Sm90TmaWarpSpecializedAdapterINS1G_15DefaultEpilogueISJ_SK_SK_NS1F_6thread17LinearCombinationISJ_Li1EffLNS1K_9ScaleType4KindE0ELNS_15FloatRoundStyleE2ESJ_EENS1_15EpilogueDefaultEEEEEvvEEEEvNT_6ParamsE:
[----:B------:R-:W0:Y:S02]  /*0000*/  LDC R1, c[0x0][0x28] ;  /* 0x00000a00ff017b82 */ /* 0x000e240000000800 */
[----:B0-----:R-:W-:Y:S01]  /*0010*/  VIADD R1, R1, 0xffffff00 ;  /* 0xffffff0001017836 */ /* 0x001fe20000000000 */
[----:B------:R-:W0:Y:S01]  /*0020*/  S2R R2, SR_TID.X ;  /* 0x0000000000027919 */ /* 0x000e220000002100 */
[----:B------:R-:W-:Y:S01]  /*0030*/  ELECT P0, URZ, PT ;  /* 0x00000000003f782f */ /* 0x000fe20003800000 */
[----:B------:R-:W-:Y:S01]  /*0040*/  BSSY B0, `(.L_x_0) ;  /* 0x0000015000007945 */ /* 0x000fe20003800000 */
[--C-:B0-----:R-:W-:Y:S02]  /*0050*/  SHF.R.U32.HI R0, RZ, 0x5, R2.reuse ;  /* 0x00000005ff007819 */ /* 0x101fe40000011602 */
[----:B------:R-:W-:-:S03]  /*0060*/  SHF.R.U32.HI R2, RZ, 0x7, R2 ;  /* 0x00000007ff027819 */ /* 0x000fc60000011602 */
[----:B------:R-:W0:Y:S04]  /*0070*/  SHFL.IDX PT, R3, R0, RZ, 0x1f ;  /* 0x00001fff00037589 */ /* 0x000e2800000e0000 */
[----:B------:R-:W1:Y:S01]  /*0080*/  SHFL.IDX PT, R2, R2, RZ, 0x1f ;  /* 0x00001fff02027589 */ /* 0x000e6200000e0000 */
[----:B0-----:R-:W-:Y:S02]  /*0090*/  R2UR UR4, R3 ;  /* 0x00000000030472ca */ /* 0x001fe400000e0000 */
[----:B-1----:R-:W-:-:S11]  /*00a0*/  R2UR UR6, R2 ;  /* 0x00000000020672ca */ /* 0x002fd600000e0000 */
[----:B------:R-:W-:Y:S02]  /*00b0*/  USHF.R.S32.HI UR5, URZ, 0x1f, UR4 ;  /* 0x0000001f3f057899 */ /* 0x000fe40008011404 */
[----:B------:R-:W-:Y:S02]  /*00c0*/  ISETP.NE.OR P0, PT, RZ, UR4, !P0 ;  /* 0x00000004ff007c0c */ /* 0x000fe4000c705670 */
[----:B------:R-:W-:-:S04]  /*00d0*/  ULEA.HI UR5, UR5, UR4, URZ, 0x2 ;  /* 0x0000000405057291 */ /* 0x000fc8000f8f103f */
[----:B------:R-:W-:-:S04]  /*00e0*/  ULOP3.LUT UR5, UR5, 0xfffffffc, URZ, 0xc0, !UPT ;  /* 0xfffffffc05057892 */ /* 0x000fc8000f8ec03f */
[----:B------:R-:W-:-:S03]  /*00f0*/  UIADD3 UR8, UR4, -UR5, URZ ;  /* 0x8000000504087290 */ /* 0x000fc6000fffe03f */
[----:B------:R-:W-:Y:S09]  /*0100*/  @P0 BRA `(.L_x_1) ;  /* 0x0000000000200947 */ /* 0x000ff20003800000 */
[----:B------:R-:W-:Y:S02]  /*0110*/  ULDC.64 UR4, c[0x0][0x198] ;  /* 0x0000660000047ab9 */ /* 0x000fe40000000a00 */
[----:B------:R-:W-:Y:S02]  /*0120*/  UIADD3 UR10, UP0, UR4, 0xf0, URZ ;  /* 0x000000f0040a7890 */ /* 0x000fe4000ff1e03f */
[----:B------:R-:W-:Y:S02]  /*0130*/  UIADD3 UR4, UP1, UR4, 0x1f0, URZ ;  /* 0x000001f004047890 */ /* 0x000fe4000ff3e03f */
[----:B------:R-:W-:Y:S02]  /*0140*/  UIADD3.X UR11, URZ, UR5, URZ, UP0, !UPT ;  /* 0x000000053f0b7290 */ /* 0x000fe400087fe43f */
[----:B------:R-:W-:-:S07]  /*0150*/  UIADD3.X UR5, URZ, UR5, URZ, UP1, !UPT ;  /* 0x000000053f057290 */ /* 0x000fce0008ffe43f */
[----:B------:R0:W-:Y:S02]  /*0160*/  UTMACCTL.PF [UR10] ;  /* 0x000000000a0079b9 */ /* 0x0001e40008040000 */
[----:B------:R0:W-:Y:S02]  /*0170*/  UTMACCTL.PF [UR4] ;  /* 0x00000000040079b9 */ /* 0x0001e40008040000 */
[----:B0-----:R-:W-:Y:S01]  /*0180*/  NOP ;  /* 0x0000000000007918 */ /* 0x001fe20000000000 */
.L_x_1:
[----:B------:R-:W-:Y:S05]  /*0190*/  BSYNC B0 ;  /* 0x0000000000007941 */ /* 0x000fea0003800000 */
.L_x_0:
[----:B------:R-:W0:Y:S01]  /*01a0*/  SHFL.IDX PT, R2, R0, RZ, 0x1f ;  /* 0x00001fff00027589 */ /* 0x000e2200000e0000 */
[----:B------:R-:W-:Y:S01]  /*01b0*/  UISETP.NE.AND UP0, UPT, UR8, 0x3, UPT ;  /* 0x000000030800788c */ /* 0x000fe2000bf05270 */
[----:B------:R-:W-:Y:S01]  /*01c0*/  ISETP.NE.AND P1, PT, RZ, UR6, PT ;  /* 0x00000006ff007c0c */ /* 0x000fe2000bf25270 */
[----:B------:R-:W-:Y:S02]  /*01d0*/  UIADD3 UR10, UR6, -0x1, URZ ;  /* 0xffffffff060a7890 */ /* 0x000fe4000fffe03f */
[----:B------:R-:W-:Y:S02]  /*01e0*/  UISETP.EQ.OR UP0, UPT, UR8, URZ, !UP0 ;  /* 0x0000003f0800728c */ /* 0x000fe4000c702670 */
[----:B------:R-:W-:Y:S02]  /*01f0*/  UISETP.GE.U32.AND UP1, UPT, UR10, 0x2, UPT ;  /* 0x000000020a00788c */ /* 0x000fe4000bf26070 */
[----:B------:R-:W-:-:S04]  /*0200*/  UISETP.EQ.AND UP0, UPT, UR6, URZ, UP0 ;  /* 0x0000003f0600728c */ /* 0x000fc80008702270 */
[----:B------:R-:W-:-:S04]  /*0210*/  USEL UR13, URZ, 0x1, !UP0 ;  /* 0x000000013f0d7887 */ /* 0x000fc8000c000000 */
[----:B------:R-:W-:Y:S01]  /*0220*/  USEL UR13, UR13, 0x2, UP1 ;  /* 0x000000020d0d7887 */ /* 0x000fe20008800000 */
[----:B0-----:R-:W-:-:S13]  /*0230*/  ISETP.NE.AND P0, PT, R2, RZ, PT ;  /* 0x000000ff0200720c */ /* 0x001fda0003f05270 */
[----:B------:R-:W-:Y:S05]  /*0240*/  @P0 BRA `(.L_x_2) ;  /* 0x00000000008c0947 */ /* 0x000fea0003800000 */
[----:B------:R-:W-:Y:S01]  /*0250*/  ELECT P0, URZ, PT ;  /* 0x00000000003f782f */ /* 0x000fe20003800000 */
[----:B------:R-:W-:-:S12]  /*0260*/  BSSY B0, `(.L_x_2) ;  /* 0x0000021000007945 */ /* 0x000fd80003800000 */
[----:B------:R-:W-:Y:S05]  /*0270*/  @!P0 BRA `(.L_x_3) ;  /* 0x00000000007c8947 */ /* 0x000fea0003800000 */
[----:B------:R-:W0:Y:S01]  /*0280*/  S2UR UR9, SR_CgaCtaId ;  /* 0x00000000000979c3 */ /* 0x000e220000008800 */
[----:B------:R-:W-:Y:S01]  /*0290*/  UMOV UR4, 0x400 ;  /* 0x0000040000047882 */ /* 0x000fe20000000000 */
[----:B------:R-:W-:Y:S01]  /*02a0*/  UMOV UR5, 0x1 ;  /* 0x0000000100057882 */ /* 0x000fe20000000000 */
[----:B------:R-:W-:Y:S02]  /*02b0*/  UMOV UR6, 0x100 ;  /* 0x0000010000067882 */ /* 0x000fe40000000000 */
[----:B------:R-:W-:-:S04]  /*02c0*/  UIADD3 UR6, -UR6, 0x100000, URZ ;  /* 0x0010000006067890 */ /* 0x000fc8000fffe13f */
[----:B------:R-:W-:Y:S02]  /*02d0*/  USHF.L.U32 UR7, UR6, 0xb, URZ ;  /* 0x0000000b06077899 */ /* 0x000fe4000800063f */
[----:B------:R-:W-:Y:S02]  /*02e0*/  USHF.L.U32 UR6, UR6, 0x1, URZ ;  /* 0x0000000106067899 */ /* 0x000fe4000800063f */
[----:B0-----:R-:W-:Y:S02]  /*02f0*/  ULEA UR9, UR9, UR4, 0x18 ;  /* 0x0000000409097291 */ /* 0x001fe4000f8ec03f */
[----:B------:R-:W-:-:S04]  /*0300*/  UIADD3 UR4, -UR5, 0x100000, URZ ;  /* 0x0010000005047890 */ /* 0x000fc8000fffe13f */
[----:B------:R-:W-:Y:S02]  /*0310*/  USHF.L.U32 UR5, UR4, 0xb, URZ ;  /* 0x0000000b04057899 */ /* 0x000fe4000800063f */
[----:B------:R-:W-:Y:S01]  /*0320*/  USHF.L.U32 UR4, UR4, 0x1, URZ ;  /* 0x0000000104047899 */ /* 0x000fe2000800063f */
[----:B------:R-:W0:Y:S11]  /*0330*/  FENCE.VIEW.ASYNC.S ;  /* 0x00000000000073c6 */ /* 0x000e360000000000 */
[----:B0-----:R0:W1:Y:S01]  /*0340*/  SYNCS.EXCH.64 URZ, [UR9], UR4 ;  /* 0x00000004093f75b2 */ /* 0x0010620008000100 */
[----:B------:R0:W2:Y:S01]  /*0350*/  SYNCS.EXCH.64 URZ, [UR9+0x48], UR6 ;  /* 0x00004806093f75b2 */ /* 0x0000a20008000100 */
[----:B------:R0:W3:Y:S01]  /*0360*/  SYNCS.EXCH.64 URZ, [UR9+0x8], UR4 ;  /* 0x00000804093f75b2 */ /* 0x0000e20008000100 */
[----:B------:R0:W4:Y:S01]  /*0370*/  SYNCS.EXCH.64 URZ, [UR9+0x50], UR6 ;  /* 0x00005006093f75b2 */ /* 0x0001220008000100 */
[----:B------:R0:W0:Y:S01]  /*0380*/  SYNCS.EXCH.64 URZ, [UR9+0x10], UR4 ;  /* 0x00001004093f75b2 */ /* 0x0000220008000100 */
        /* <DEDUP_REMOVED lines=13> */
[----:B------:R-:W-:Y:S01]  /*0460*/  NOP ;  /* 0x0000000000007918 */ /* 0x000fe20000000000 */
.L_x_3:
[----:B0-----:R-:W-:Y:S05]  /*0470*/  BSYNC B0 ;  /* 0x0000000000007941 */ /* 0x001fea0003800000 */
.L_x_2:
[----:B------:R-:W0:Y:S01]  /*0480*/  SHFL.IDX PT, R0, R0, RZ, 0x1f ;  /* 0x00001fff00007589 */ /* 0x000e2200000e0000 */
[----:B------:R-:W5:Y:S01]  /*0490*/  LDC R2, c[0x0][0x65c] ;  /* 0x00019700ff027b82 */ /* 0x000f620000000800 */
[----:B------:R-:W-:Y:S01]  /*04a0*/  ELECT P0, URZ, PT ;  /* 0x00000000003f782f */ /* 0x000fe20003800000 */
[----:B------:R-:W-:Y:S01]  /*04b0*/  IMAD.MOV.U32 R3, RZ, RZ, RZ ;  /* 0x000000ffff037224 */ /* 0x000fe200078e00ff */
[----:B------:R-:W-:Y:S01]  /*04c0*/  UMOV UR4, 0x20 ;  /* 0x0000002000047882 */ /* 0x000fe20000000000 */
[----:B------:R-:W-:Y:S01]  /*04d0*/  NOP ;  /* 0x0000000000007918 */ /* 0x000fe20000000000 */
[----:B------:R-:W-:Y:S01]  /*04e0*/  NOP ;  /* 0x0000000000007918 */ /* 0x000fe20000000000 */
[----:B0-----:R-:W-:Y:S02]  /*04f0*/  ISETP.NE.OR P0, PT, R0, RZ, !P0 ;  /* 0x000000ff0000720c */ /* 0x001fe40004705670 */
[----:B-----5:R-:W-:Y:S01]  /*0500*/  ISETP.NE.AND P4, PT, R2, 0x1, PT ;  /* 0x000000010200780c */ /* 0x020fe20003f85270 */
[----:B------:R-:W0:Y:S01]  /*0510*/  S2R R0, SR_CTAID.Y ;  /* 0x0000000000007919 */ /* 0x000e220000002600 */
[----:B------:R-:W5:Y:S09]  /*0520*/  S2R R2, SR_CTAID.X ;  /* 0x0000000000027919 */ /* 0x000f720000002500 */
[----:B------:R-:W-:Y:S01]  /*0530*/  VOTEU.ALL UP0, P0 ;  /* 0x00000000003f7886 */ /* 0x000fe20000000000 */
[----:B------:R-:W-:Y:S01]  /*0540*/  VOTEU.ALL UP1, P0 ;  /* 0x00000000003f7886 */ /* 0x000fe20000020000 */
[----:B------:R-:W5:Y:S01]  /*0550*/  @P4 LDC R7, c[0x0][0x10] ;  /* 0x00000400ff074b82 */ /* 0x000f620000000800 */
[----:B------:R-:W-:-:S02]  /*0560*/  @P4 IMAD.MOV.U32 R5, RZ, RZ, RZ ;  /* 0x000000ffff054224 */ /* 0x000fc400078e00ff */
[----:B------:R-:W-:Y:S01]  /*0570*/  @P4 IMAD.MOV.U32 R11, RZ, RZ, RZ ;  /* 0x000000ffff0b4224 */ /* 0x000fe200078e00ff */
[----:B------:R-:W-:Y:S01]  /*0580*/  @!UP0 UMOV UR6, 0x400 ;  /* 0x0000040000068882 */ /* 0x000fe20000000000 */
[----:B------:R-:W-:-:S04]  /*0590*/  @!UP0 UIADD3 UR4, -UR4, 0x100000, URZ ;  /* 0x0010000004048890 */ /* 0x000fc8000fffe13f */
[----:B------:R-:W-:Y:S02]  /*05a0*/  @!UP0 USHF.L.U32 UR5, UR4, 0xb, URZ ;  /* 0x0000000b04058899 */ /* 0x000fe4000800063f */
[----:B------:R-:W-:Y:S01]  /*05b0*/  @!UP0 USHF.L.U32 UR4, UR4, 0x1, URZ ;  /* 0x0000000104048899 */ /* 0x000fe2000800063f */
[----:B------:R-:W1:Y:S08]  /*05c0*/  @!P4 LDC R9, c[0x0][0xc] ;  /* 0x00000300ff09cb82 */ /* 0x000e700000000800 */
[----:B------:R-:W2:Y:S01]  /*05d0*/  @!UP0 S2UR UR7, SR_CgaCtaId ;  /* 0x00000000000789c3 */ /* 0x000ea20000008800 */
[----:B0-----:R-:W-:-:S04]  /*05e0*/  @P4 IMAD.MOV.U32 R4, RZ, RZ, R0 ;  /* 0x000000ffff044224 */ /* 0x001fc800078e0000 */
[----:B-----5:R-:W-:-:S04]  /*05f0*/  @P4 IMAD.WIDE.U32 R6, R2, R7, R4 ;  /* 0x0000000702064225 */ /* 0x020fc800078e0004 */
[----:B------:R-:W-:Y:S02]  /*0600*/  @P4 IMAD.MOV.U32 R16, RZ, RZ, R6 ;  /* 0x000000ffff104224 */ /* 0x000fe400078e0006 */
[----:B------:R-:W-:Y:S02]  /*0610*/  @P4 IMAD.IADD R17, R7, 0x1, R11 ;  /* 0x0000000107114824 */ /* 0x000fe400078e020b */
[----:B-1----:R-:W-:-:S04]  /*0620*/  @!P4 IMAD.WIDE.U32 R4, R9, R0, R2 ;  /* 0x000000000904c225 */ /* 0x002fc800078e0002 */
[----:B------:R-:W-:Y:S02]  /*0630*/  @!P4 IMAD.MOV.U32 R16, RZ, RZ, R4 ;  /* 0x000000ffff10c224 */ /* 0x000fe400078e0004 */
[----:B------:R-:W-:Y:S01]  /*0640*/  @!P4 IMAD.MOV.U32 R17, RZ, RZ, R5 ;  /* 0x000000ffff11c224 */ /* 0x000fe200078e0005 */
[----:B--2---:R-:W-:Y:S02]  /*0650*/  @!UP0 ULEA UR6, UR7, UR6, 0x18 ;  /* 0x0000000607068291 */ /* 0x004fe4000f8ec03f */
[----:B------:R0:W-:Y:S01]  /*0660*/  STL [R1+0x7c], R16 ;  /* 0x00007c1001007387 */ /* 0x0001e20000100800 */
[----:B------:R-:W-:-:S03]  /*0670*/  VOTEU.ALL UP0, P0 ;  /* 0x00000000003f7886 */ /* 0x000fc60000000000 */
[----:B------:R0:W-:Y:S04]  /*0680*/  STL [R1+0x78], R17 ;  /* 0x0000781101007387 */ /* 0x0001e80000100800 */
[----:B------:R-:W1:Y:S02]  /*0690*/  FENCE.VIEW.ASYNC.S ;  /* 0x00000000000073c6 */ /* 0x000e640000000000 */
[----:B-1----:R0:W3:Y:S01]  /*06a0*/  @!UP0 SYNCS.EXCH.64 URZ, [UR6+0xa0], UR4 ;  /* 0x0000a004063f85b2 */ /* 0x0020e20008000100 */
[----:B------:R0:W3:Y:S01]  /*06b0*/  @!UP1 SYNCS.EXCH.64 URZ, [UR6+0xa8], UR4 ;  /* 0x0000a804063f95b2 */ /* 0x0000e20008000100 */
[----:B------:R-:W-:Y:S01]  /*06c0*/  NOP ;  /* 0x0000000000007918 */ /* 0x000fe20000000000 */
[----:B---34-:R-:W-:Y:S06]  /*06d0*/  BAR.SYNC.DEFER_BLOCKING 0x0 ;  /* 0x0000000000007b1d */ /* 0x018fec0000010000 */
[----:B0-----:R-:W-:Y:S05]  /*06e0*/  @!P1 BRA `(.L_x_4) ;  /* 0x000000e400389947 */ /* 0x001fea0003800000 */
[----:B------:R-:W-:-:S06]  /*06f0*/  UISETP.GT.U32.AND UP0, UPT, UR10, 0x1, UPT ;  /* 0x000000010a00788c */ /* 0x000fcc000bf04070 */
[----:B------:R-:W-:-:S13]  /*0700*/  PLOP3.LUT P0, PT, PT, PT, UP0, 0x80, 0x0 ;  /* 0x000000000000781c */ /* 0x000fda0003f0f008 */
[----:B------:R-:W-:Y:S05]  /*0710*/  @P0 EXIT ;  /* 0x000000000000094d */ /* 0x000fea0003800000 */
[----:B------:R-:W-:Y:S01]  /*0720*/  IMAD.MOV.U32 R6, RZ, RZ, -0x1 ;  /* 0xffffffffff067424 */ /* 0x000fe200078e00ff */
[----:B------:R-:W-:Y:S01]  /*0730*/  ULDC.64 UR4, c[0x0][0x650] ;  /* 0x0001940000047ab9 */ /* 0x000fe20000000a00 */
[----:B------:R-:W-:Y:S01]  /*0740*/  IMAD.MOV.U32 R5, RZ, RZ, -0x1 ;  /* 0xffffffffff057424 */ /* 0x000fe200078e00ff */
[----:B------:R-:W-:Y:S01]  /*0750*/  ISETP.GE.U32.AND P0, PT, R16, UR4, PT ;  /* 0x0000000410007c0c */ /* 0x000fe2000bf06070 */
[----:B------:R-:W-:Y:S01]  /*0760*/  UMOV UR22, 0xffffffff ;  /* 0xffffffff00167882 */ /* 0x000fe20000000000 */
[----:B------:R0:W-:Y:S01]  /*0770*/  STL [R1+0x84], R6 ;  /* 0x0000840601007387 */ /* 0x0001e20000100800 */
[----:B------:R-:W-:Y:S02]  /*0780*/  PRMT R4, RZ, 0x7610, R4 ;  /* 0x00007610ff047816 */ /* 0x000fe40000000004 */
[----:B------:R-:W-:Y:S01]  /*0790*/  ISETP.GE.U32.AND.EX P0, PT, R17, UR5, PT, P0 ;  /* 0x0000000511007c0c */ /* 0x000fe2000bf06100 */
[----:B------:R0:W-:-:S12]  /*07a0*/  STL [R1+0x80], R5 ;  /* 0x0000800501007387 */ /* 0x0001d80000100800 */
[----:B0-----:R-:W-:Y:S05]  /*07b0*/  @P0 BRA `(.L_x_5) ;  /* 0x0000000400680947 */ /* 0x001fea0003800000 */
[----:B------:R-:W0:Y:S01]  /*07c0*/  LDC.64 R12, c[0x0][0x628] ;  /* 0x00018a00ff0c7b82 */ /* 0x000e220000000a00 */
[----:B------:R-:W-:Y:S02]  /*07d0*/  IMAD.MOV.U32 R4, RZ, RZ, R16 ;  /* 0x000000ffff047224 */ /* 0x000fe400078e0010 */
[----:B------:R-:W-:-:S05]  /*07e0*/  IMAD.MOV.U32 R5, RZ, RZ, R17 ;  /* 0x000000ffff057224 */ /* 0x000fca00078e0011 */
[----:B------:R-:W1:Y:S08]  /*07f0*/  LDC R10, c[0x0][0x630] ;  /* 0x00018c00ff0a7b82 */ /* 0x000e700000000800 */
[----:B------:R-:W2:Y:S01]  /*0800*/  LDC.64 R14, c[0x0][0x620] ;  /* 0x00018800ff0e7b82 */ /* 0x000ea20000000a00 */
[----:B0-----:R-:W-:-:S04]  /*0810*/  ISETP.NE.U32.AND P0, PT, R12, RZ, PT ;  /* 0x000000ff0c00720c */ /* 0x001fc80003f05070 */
[----:B------:R-:W-:-:S13]  /*0820*/  ISETP.NE.AND.EX P0, PT, R13, RZ, PT, P0 ;  /* 0x000000ff0d00720c */ /* 0x000fda0003f05300 */
[----:B-12---:R-:W-:Y:S05]  /*0830*/  @!P0 BRA `(.L_x_6) ;  /* 0x0000000000288947 */ /* 0x006fea0003800000 */
[----:B------:R-:W0:Y:S02]  /*0840*/  LDC R9, c[0x0][0x634] ;  /* 0x00018d00ff097b82 */ /* 0x000e240000000800 */
[----:B0-----:R-:W-:-:S05]  /*0850*/  IADD3 R9, P0, R16, R9, RZ ;  /* 0x0000000910097210 */ /* 0x001fca0007f1e0ff */
[----:B------:R-:W-:-:S04]  /*0860*/  IMAD.X R11, RZ, RZ, R17, P0 ;  /* 0x000000ffff0b7224 */ /* 0x000fc800000e0611 */
[----:B------:R-:W-:-:S04]  /*0870*/  IMAD.WIDE.U32 R4, R11, R12, RZ ;  /* 0x0000000c0b047225 */ /* 0x000fc800078e00ff */
[----:B------:R-:W-:-:S04]  /*0880*/  IMAD.WIDE.U32 R6, P0, R9, R13, R4 ;  /* 0x0000000d09067225 */ /* 0x000fc80007800004 */
[----:B------:R-:W-:-:S04]  /*0890*/  IMAD.WIDE.U32 R4, R9, R12, RZ ;  /* 0x0000000c09047225 */ /* 0x000fc800078e00ff */
[----:B------:R-:W-:Y:S01]  /*08a0*/  IMAD.X R9, RZ, RZ, RZ, P0 ;  /* 0x000000ffff097224 */ /* 0x000fe200000e06ff */
[----:B------:R-:W-:Y:S01]  /*08b0*/  IADD3 RZ, P0, R5, R6, RZ ;  /* 0x0000000605ff7210 */ /* 0x000fe20007f1e0ff */
[----:B------:R-:W-:-:S04]  /*08c0*/  IMAD.MOV.U32 R8, RZ, RZ, R7 ;  /* 0x000000ffff087224 */ /* 0x000fc800078e0007 */
[----:B------:R-:W-:-:S08]  /*08d0*/  IMAD.WIDE.U32.X R4, R11, R13, R8, P0 ;  /* 0x0000000d0b047225 */ /* 0x000fd000000e0408 */
.L_x_6:
[-CC-:B------:R-:W-:Y:S01]  /*08e0*/  SHF.R.U64 R24, R4, R10.reuse, R5.reuse ;  /* 0x0000000a04187219 */ /* 0x180fe20000001205 */
[----:B------:R-:W0:Y:S01]  /*08f0*/  LDC R8, c[0x0][0x618] ;  /* 0x00018600ff087b82 */ /* 0x000e220000000800 */
[----:B------:R-:W-:Y:S01]  /*0900*/  SHF.R.U32.HI R4, RZ, R10, R5 ;  /* 0x0000000aff047219 */ /* 0x000fe20000011605 */
[----:B------:R-:W-:Y:S01]  /*0910*/  ULDC UR4, c[0x0][0x150] ;  /* 0x0000540000047ab9 */ /* 0x000fe20000000800 */
[----:B------:R-:W-:Y:S01]  /*0920*/  IADD3 R9, P0, RZ, -R24, RZ ;  /* 0x80000018ff097210 */ /* 0x000fe20007f1e0ff */
[----:B------:R-:W-:Y:S01]  /*0930*/  IMAD.MOV.U32 R5, RZ, RZ, R17 ;  /* 0x000000ffff057224 */ /* 0x000fe200078e0011 */
[----:B------:R-:W-:-:S03]  /*0940*/  I2FP.F32.U32 R3, R2 ;  /* 0x0000000200037245 */ /* 0x000fc60000201000 */
[----:B------:R-:W1:Y:S01]  /*0950*/  LDC.64 R18, c[0x0][0x640] ;  /* 0x00019000ff127b82 */ /* 0x000e620000000a00 */
[----:B------:R-:W-:Y:S02]  /*0960*/  IMAD.X R11, RZ, RZ, ~R4, P0 ;  /* 0x000000ffff0b7224 */ /* 0x000fe400000e0e04 */
[----:B------:R-:W-:Y:S01]  /*0970*/  FMUL R3, R3, UR4 ;  /* 0x0000000403037c20 */ /* 0x000fe20008400000 */
[----:B------:R-:W-:Y:S01]  /*0980*/  IMAD.MOV.U32 R4, RZ, RZ, R16 ;  /* 0x000000ffff047224 */ /* 0x000fe200078e0010 */
[----:B------:R-:W-:Y:S01]  /*0990*/  ULDC UR4, c[0x0][0x154] ;  /* 0x0000550000047ab9 */ /* 0x000fe20000000800 */
[-C--:B------:R-:W-:Y:S02]  /*09a0*/  IMAD R6, R11, R14.reuse, RZ ;  /* 0x0000000e0b067224 */ /* 0x080fe400078e02ff */
[C---:B------:R-:W-:Y:S01]  /*09b0*/  IMAD.WIDE.U32 R4, R9.reuse, R14, R4 ;  /* 0x0000000e09047225 */ /* 0x040fe200078e0004 */
[----:B------:R-:W2:Y:S01]  /*09c0*/  LDC R10, c[0x0][0x608] ;  /* 0x00018200ff0a7b82 */ /* 0x000ea20000000800 */
[----:B------:R-:W3:Y:S02]  /*09d0*/  F2I.U32.TRUNC.NTZ R3, R3 ;  /* 0x0000000300037305 */ /* 0x000ee4000020f000 */
[----:B------:R-:W-:-:S04]  /*09e0*/  IMAD R9, R9, R15, R6 ;  /* 0x0000000f09097224 */ /* 0x000fc800078e0206 */
[----:B------:R-:W-:Y:S01]  /*09f0*/  IMAD.IADD R5, R5, 0x1, R9 ;  /* 0x0000000105057824 */ /* 0x000fe200078e0209 */
[----:B------:R-:W4:Y:S01]  /*0a00*/  LDC R7, c[0x0][0x144] ;  /* 0x00005100ff077b82 */ /* 0x000f220000000800 */
[----:B------:R-:W-:-:S03]  /*0a10*/  IMAD.MOV.U32 R9, RZ, RZ, 0x1 ;  /* 0x00000001ff097424 */ /* 0x000fc600078e00ff */
[----:B0-----:R-:W-:Y:S02]  /*0a20*/  SHF.R.U64 R12, R4, R8, R5 ;  /* 0x00000008040c7219 */ /* 0x001fe40000001205 */
[----:B------:R-:W-:Y:S02]  /*0a30*/  I2FP.F32.U32 R4, R0 ;  /* 0x0000000000047245 */ /* 0x000fe40000201000 */
[----:B------:R-:W0:Y:S01]  /*0a40*/  LDC R14, c[0x0][0x658] ;  /* 0x00019600ff0e7b82 */ /* 0x000e220000000800 */
[----:B-1----:R-:W-:Y:S01]  /*0a50*/  ISETP.NE.U32.AND P0, PT, R18, RZ, PT ;  /* 0x000000ff1200720c */ /* 0x002fe20003f05070 */
[----:B---3--:R-:W-:Y:S02]  /*0a60*/  IMAD.MOV R6, RZ, RZ, -R3 ;  /* 0x000000ffff067224 */ /* 0x008fe400078e0a03 */
[----:B------:R-:W-:Y:S01]  /*0a70*/  FMUL R4, R4, UR4 ;  /* 0x0000000404047c20 */ /* 0x000fe20008400000 */
[----:B------:R-:W-:Y:S01]  /*0a80*/  SHF.R.U32.HI R3, RZ, R8, R5 ;  /* 0x00000008ff037219 */ /* 0x000fe20000011605 */
[----:B------:R-:W-:Y:S01]  /*0a90*/  IMAD.MOV.U32 R5, RZ, RZ, -0x1 ;  /* 0xffffffffff057424 */ /* 0x000fe200078e00ff */
[----:B------:R-:W-:Y:S01]  /*0aa0*/  ISETP.NE.AND.EX P0, PT, R19, RZ, PT, P0 ;  /* 0x000000ff1300720c */ /* 0x000fe20003f05300 */
[----:B------:R1:W3:Y:S01]  /*0ab0*/  F2I.U32.TRUNC.NTZ R11, R4 ;  /* 0x00000004000b7305 */ /* 0x0002e2000020f000 */
[----:B------:R-:W1:Y:S01]  /*0ac0*/  LDC R13, c[0x0][0x148] ;  /* 0x00005200ff0d7b82 */ /* 0x000e620000000800 */
[----:B--2---:R-:W-:-:S02]  /*0ad0*/  SHF.R.U64 R23, R12, R10, R3 ;  /* 0x0000000a0c177219 */ /* 0x004fc40000001203 */
[----:B------:R-:W-:-:S05]  /*0ae0*/  SHF.R.U32.HI R3, RZ, R10, R3 ;  /* 0x0000000aff037219 */ /* 0x000fca0000011603 */
[----:B------:R-:W2:Y:S01]  /*0af0*/  LDC R17, c[0x0][0x600] ;  /* 0x00018000ff117b82 */ /* 0x000ea20000000800 */
[----:B----4-:R-:W-:-:S07]  /*0b00*/  IMAD R8, R7, R6, R2 ;  /* 0x0000000607087224 */ /* 0x010fce00078e0202 */
[----:B------:R-:W4:Y:S01]  /*0b10*/  LDC R16, c[0x0][0x648] ;  /* 0x00019200ff107b82 */ /* 0x000f220000000800 */
[-C--:B0-----:R-:W-:Y:S02]  /*0b20*/  SHF.L.U32 R2, R5, R14.reuse, RZ ;  /* 0x0000000e05027219 */ /* 0x081fe400000006ff */
[--C-:B------:R-:W-:Y:S02]  /*0b30*/  SHF.R.U64 R22, R23, R14, R3.reuse ;  /* 0x0000000e17167219 */ /* 0x100fe40000001203 */
[----:B------:R-:W-:Y:S02]  /*0b40*/  LOP3.LUT R10, RZ, R2, RZ, 0x33, !PT ;  /* 0x00000002ff0a7212 */ /* 0x000fe400078e33ff */
[-C--:B------:R-:W-:Y:S01]  /*0b50*/  SHF.R.U32.HI R3, RZ, R14.reuse, R3 ;  /* 0x0000000eff037219 */ /* 0x080fe20000011603 */
[----:B------:R-:W0:Y:S01]  /*0b60*/  LDC R21, c[0x0][0x638] ;  /* 0x00018e00ff157b82 */ /* 0x000e220000000800 */
[----:B------:R-:W-:Y:S01]  /*0b70*/  SHF.L.U32 R9, R9, R14, RZ ;  /* 0x0000000e09097219 */ /* 0x000fe200000006ff */
[----:B------:R-:W-:-:S06]  /*0b80*/  IMAD.MOV.U32 R2, RZ, RZ, R22 ;  /* 0x000000ffff027224 */ /* 0x000fcc00078e0016 */
[----:B------:R-:W0:Y:S01]  /*0b90*/  LDC R20, c[0x0][0x610] ;  /* 0x00018400ff147b82 */ /* 0x000e220000000800 */
[----:B-1-3--:R-:W-:Y:S05]  /*0ba0*/  @!P0 BRA `(.L_x_7) ;  /* 0x0000000000288947 */ /* 0x00afea0003800000 */
[----:B------:R-:W1:Y:S02]  /*0bb0*/  LDC R7, c[0x0][0x64c] ;  /* 0x00019300ff077b82 */ /* 0x000e640000000800 */
[----:B-1----:R-:W-:-:S05]  /*0bc0*/  IADD3 R7, P0, R22, R7, RZ ;  /* 0x0000000716077210 */ /* 0x002fca0007f1e0ff */
        /* <DEDUP_REMOVED lines=8> */
.L_x_7:
[----:B----4-:R-:W-:Y:S01]  /*0c50*/  SHF.R.U64 R2, R2, R16, R3 ;  /* 0x0000001002027219 */ /* 0x010fe20000001203 */
[----:B--2---:R-:W-:Y:S01]  /*0c60*/  VIADD R3, R17, 0xffffffff ;  /* 0xffffffff11037836 */ /* 0x004fe20000000000 */
[----:B------:R-:W-:Y:S01]  /*0c70*/  LOP3.LUT R10, R23, R10, RZ, 0xc0, !PT ;  /* 0x0000000a170a7212 */ /* 0x000fe200078ec0ff */
[----:B------:R-:W-:Y:S01]  /*0c80*/  IMAD.MOV R11, RZ, RZ, -R11 ;  /* 0x000000ffff0b7224 */ /* 0x000fe200078e0a0b */
[----:B------:R-:W-:Y:S01]  /*0c90*/  R2UR UR22, R24 ;  /* 0x00000000181672ca */ /* 0x000fe200000e0000 */
[----:B------:R-:W-:Y:S01]  /*0ca0*/  IMAD.MOV R4, RZ, RZ, -R2 ;  /* 0x000000ffff047224 */ /* 0x000fe200078e0a02 */
[----:B------:R-:W-:Y:S01]  /*0cb0*/  LOP3.LUT R3, R12, R3, RZ, 0xc0, !PT ;  /* 0x000000030c037212 */ /* 0x000fe200078ec0ff */
[----:B------:R-:W-:Y:S02]  /*0cc0*/  @P4 IMAD R8, R13, R11, R0 ;  /* 0x0000000b0d084224 */ /* 0x000fe400078e0200 */
[----:B------:R-:W-:Y:S02]  /*0cd0*/  IMAD R9, R9, R2, R10 ;  /* 0x0000000209097224 */ /* 0x000fe400078e020a */
[----:B0-----:R-:W-:-:S02]  /*0ce0*/  IMAD R0, R4, R21, R22 ;  /* 0x0000001504007224 */ /* 0x001fc400078e0216 */
[----:B------:R-:W-:Y:S02]  /*0cf0*/  IMAD R8, R9, R20, R8 ;  /* 0x0000001409087224 */ /* 0x000fe400078e0208 */
[----:B------:R-:W-:Y:S02]  /*0d00*/  IMAD R3, R0, R17, R3 ;  /* 0x0000001100037224 */ /* 0x000fe400078e0203 */
[----:B------:R-:W-:-:S03]  /*0d10*/  IMAD.MOV.U32 R4, RZ, RZ, 0x1 ;  /* 0x00000001ff047424 */ /* 0x000fc600078e00ff */
[----:B------:R-:W-:Y:S02]  /*0d20*/  SEL R2, R3, R8, !P4 ;  /* 0x0000000803027207 */ /* 0x000fe40006000000 */
[----:B------:R-:W-:-:S03]  /*0d30*/  SEL R0, R8, R3, !P4 ;  /* 0x0000000308007207 */ /* 0x000fc60006000000 */
[----:B------:R0:W-:Y:S04]  /*0d40*/  STL [R1+0x80], R2 ;  /* 0x0000800201007387 */ /* 0x0001e80000100800 */
[----:B------:R0:W-:Y:S02]  /*0d50*/  STL [R1+0x84], R0 ;  /* 0x0000840001007387 */ /* 0x0001e40000100800 */
.L_x_5:
[----:B------:R-:W-:-:S08]  /*0d60*/  NOP ;  /* 0x0000000000007918 */ /* 0x000fd00000000000 */
[----:B------:R-:W1:Y:S02]  /*0d70*/  USETMAXREG.TRY_ALLOC.CTAPOOL UP0, 0xe8 ;  /* 0x000000e8000079c8 */ /* 0x000e640008000600 */
[----:B-1----:R-:W-:-:S13]  /*0d80*/  PLOP3.LUT P0, PT, PT, PT, UP0, 0x80, 0x0 ;  /* 0x000000000000781c */ /* 0x002fda0003f0f008 */
[----:B------:R-:W-:Y:S05]  /*0d90*/  @!P0 BRA `(.L_x_5) ;  /* 0xfffffffc00f08947 */ /* 0x000fea000383ffff */
[----:B------:R-:W-:Y:S01]  /*0da0*/  ULDC.64 UR4, c[0x0][0x598] ;  /* 0x0001660000047ab9 */ /* 0x000fe20000000a00 */
[----:B------:R-:W-:Y:S01]  /*0db0*/  ULDC.64 UR14, c[0x0][0x208] ;  /* 0x00008200000e7ab9 */ /* 0x000fe20000000a00 */
[----:B------:R-:W-:-:S04]  /*0dc0*/  ISETP.NE.U32.AND P0, PT, RZ, UR4, PT ;  /* 0x00000004ff007c0c */ /* 0x000fc8000bf05070 */
[----:B------:R-:W-:-:S13]  /*0dd0*/  ISETP.NE.AND.EX P0, PT, RZ, UR5, PT, P0 ;  /* 0x00000005ff007c0c */ /* 0x000fda000bf05300 */
[----:B------:R-:W-:Y:S05]  /*0de0*/  @!P0 BRA `(.L_x_8) ;  /* 0x0000000000208947 */ /* 0x000fea0003800000 */
[----:B0-----:R-:W0:Y:S02]  /*0df0*/  LDC.64 R2, c[0x0][0x598] ;  /* 0x00016600ff027b82 */ /* 0x001e240000000a00 */
[----:B0-----:R-:W2:Y:S02]  /*0e00*/  LDG.E.64 R2, desc[UR14][R2.64] ;  /* 0x0000000e02027981 */ /* 0x001ea4000c1e1b00 */
[----:B--2---:R-:W-:-:S04]  /*0e10*/  ISETP.NE.U32.AND P0, PT, R2, RZ, PT ;  /* 0x000000ff0200720c */ /* 0x004fc80003f05070 */
[----:B------:R-:W-:-:S13]  /*0e20*/  ISETP.NE.AND.EX P0, PT, R3, RZ, PT, P0 ;  /* 0x000000ff0300720c */ /* 0x000fda0003f05300 */
[----:B------:R-:W-:Y:S05]  /*0e30*/  @!P0 BRA `(.L_x_8) ;  /* 0x00000000000c8947 */ /* 0x000fea0003800000 */
[----:B------:R-:W2:Y:S02]  /*0e40*/  LD.E R2, desc[UR14][R2.64] ;  /* 0x0000000e02027980 */ /* 0x000ea4000c101900 */
[----:B--2---:R-:W-:Y:S01]  /*0e50*/  R2UR UR20, R2 ;  /* 0x00000000021472ca */ /* 0x004fe200000e0000 */
[----:B------:R-:W-:-:S14]  /*0e60*/  BRA `(.L_x_9) ;  /* 0x0000000000247947 */ /* 0x000fdc0003800000 */
.L_x_8:
[----:B------:R-:W-:Y:S02]  /*0e70*/  ULDC.64 UR4, c[0x0][0x588] ;  /* 0x0001620000047ab9 */ /* 0x000fe40000000a00 */
[----:B------:R-:W-:-:S04]  /*0e80*/  ISETP.NE.U32.AND P0, PT, RZ, UR4, PT ;  /* 0x00000004ff007c0c */ /* 0x000fc8000bf05070 */
[----:B------:R-:W-:-:S13]  /*0e90*/  ISETP.NE.AND.EX P0, PT, RZ, UR5, PT, P0 ;  /* 0x00000005ff007c0c */ /* 0x000fda000bf05300 */
[----:B------:R-:W-:Y:S05]  /*0ea0*/  @!P0 BRA `(.L_x_10) ;  /* 0x0000000000108947 */ /* 0x000fea0003800000 */
[----:B0-----:R-:W0:Y:S02]  /*0eb0*/  LDC.64 R2, c[0x0][0x588] ;  /* 0x00016200ff027b82 */ /* 0x001e240000000a00 */
[----:B0-----:R-:W2:Y:S02]  /*0ec0*/  LDG.E R2, desc[UR14][R2.64] ;  /* 0x0000000e02027981 */ /* 0x001ea4000c1e1900 */
[----:B--2---:R-:W-:Y:S01]  /*0ed0*/  R2UR UR20, R2 ;  /* 0x00000000021472ca */ /* 0x004fe200000e0000 */
[----:B------:R-:W-:-:S14]  /*0ee0*/  BRA `(.L_x_9) ;  /* 0x0000000000047947 */ /* 0x000fdc0003800000 */
.L_x_10:
[----:B------:R-:W-:-:S05]  /*0ef0*/  ULDC UR20, c[0x0][0x580] ;  /* 0x0001600000147ab9 */ /* 0x000fca0000000800 */
.L_x_9:
[----:B------:R-:W-:Y:S02]  /*0f00*/  ULDC.64 UR4, c[0x0][0x5a0] ;  /* 0x0001680000047ab9 */ /* 0x000fe40000000a00 */
        /* <DEDUP_REMOVED lines=11> */
.L_x_11:
        /* <DEDUP_REMOVED lines=8> */
.L_x_13:
[----:B------:R-:W-:-:S05]  /*1040*/  ULDC UR21, c[0x0][0x584] ;  /* 0x0001610000157ab9 */ /* 0x000fca0000000800 */
.L_x_12:
[----:B------:R-:W-:-:S13]  /*1050*/  LOP3.LUT P0, RZ, R4, 0xff, RZ, 0xc0, !PT ;  /* 0x000000ff04ff7812 */ /* 0x000fda000780c0ff */
[----:B------:R-:W-:Y:S05]  /*1060*/  @!P0 EXIT ;  /* 0x000000000000894d */ /* 0x000fea0003800000 */
[----:B------:R-:W-:Y:S01]  /*1070*/  ULDC UR4, c[0x0][0x28c] ;  /* 0x0000a30000047ab9 */ /* 0x000fe20000000800 */
[----:B------:R-:W-:Y:S02]  /*1080*/  ULOP3.LUT UR23, UR13, 0x1, URZ, 0xfc, !UPT ;  /* 0x000000010d177892 */ /* 0x000fe4000f8efc3f */
[----:B------:R-:W-:-:S04]  /*1090*/  UIADD3 UR4, UR4, 0x3f, URZ ;  /* 0x0000003f04047890 */ /* 0x000fc8000fffe03f */
[----:B------:R-:W-:-:S04]  /*10a0*/  USHF.R.S32.HI UR5, URZ, 0x1f, UR4 ;  /* 0x0000001f3f057899 */ /* 0x000fc80008011404 */
[----:B------:R-:W-:-:S03]  /*10b0*/  ULEA.HI UR5, UR5, UR4, URZ, 0x6 ;  /* 0x0000000405057291 */ /* 0x000fc6000f8f303f */
[----:B------:R-:W-:Y:S01]  /*10c0*/  UMOV UR4, URZ ;  /* 0x0000003f00047c82 */ /* 0x000fe20008000000 */
[----:B------:R-:W-:-:S03]  /*10d0*/  USHF.R.S32.HI UR9, URZ, 0x6, UR5 ;  /* 0x000000063f097899 */ /* 0x000fc60008011405 */
[----:B------:R-:W-:-:S09]  /*10e0*/  UMOV UR5, URZ ;  /* 0x0000003f00057c82 */ /* 0x000fd20008000000 */
.L_x_294:
[----:B0-----:R-:W0:Y:S01]  /*10f0*/  S2R R0, SR_TID.X ;  /* 0x0000000000007919 */ /* 0x001e220000002100 */
[----:B-1----:R-:W1:Y:S01]  /*1100*/  S2UR UR17, SR_CgaCtaId ;  /* 0x00000000001179c3 */ /* 0x002e620000008800 */
[----:B------:R-:W-:Y:S01]  /*1110*/  UMOV UR16, 0x400 ;  /* 0x0000040000107882 */ /* 0x000fe20000000000 */
[----:B------:R-:W-:Y:S01]  /*1120*/  UMOV UR6, URZ ;  /* 0x0000003f00067c82 */ /* 0x000fe20008000000 */
[----:B------:R-:W-:Y:S01]  /*1130*/  STL [R1+0x74], RZ ;  /* 0x000074ff01007387 */ /* 0x000fe20000100800 */
[----:B------:R-:W-:Y:S01]  /*1140*/  UMOV UR7, URZ ;  /* 0x0000003f00077c82 */ /* 0x000fe20008000000 */
[----:B------:R-:W-:Y:S01]  /*1150*/  UMOV UR8, URZ ;  /* 0x0000003f00087c82 */ /* 0x000fe20008000000 */
[----:B------:R-:W-:Y:S01]  /*1160*/  CS2R R4, SRZ ;  /* 0x0000000000047805 */ /* 0x000fe2000001ff00 */
[----:B------:R-:W-:Y:S01]  /*1170*/  STL [R1+0x70], RZ ;  /* 0x000070ff01007387 */ /* 0x000fe20000100800 */
[----:B--2---:R-:W2:Y:S01]  /*1180*/  LDC R2, c[0x0][0x28c] ;  /* 0x0000a300ff027b82 */ /* 0x004ea20000000800 */
[----:B------:R-:W-:-:S02]  /*1190*/  CS2R R6, SRZ ;  /* 0x0000000000067805 */ /* 0x000fc4000001ff00 */
[----:B------:R-:W-:Y:S01]  /*11a0*/  CS2R R8, SRZ ;  /* 0x0000000000087805 */ /* 0x000fe2000001ff00 */
[----:B------:R-:W-:Y:S01]  /*11b0*/  STL [R1+0x6c], RZ ;  /* 0x00006cff01007387 */ /* 0x000fe20000100800 */
[----:B------:R-:W-:Y:S02]  /*11c0*/  CS2R R10, SRZ ;  /* 0x00000000000a7805 */ /* 0x000fe4000001ff00 */
[----:B------:R-:W-:Y:S02]  /*11d0*/  CS2R R12, SRZ ;  /* 0x00000000000c7805 */ /* 0x000fe4000001ff00 */
[----:B------:R-:W-:Y:S01]  /*11e0*/  CS2R R14, SRZ ;  /* 0x00000000000e7805 */ /* 0x000fe2000001ff00 */
[----:B------:R-:W-:Y:S01]  /*11f0*/  STL [R1+0x68], RZ ;  /* 0x000068ff01007387 */ /* 0x000fe20000100800 */
[----:B------:R-:W-:Y:S02]  /*1200*/  CS2R R16, SRZ ;  /* 0x0000000000107805 */ /* 0x000fe4000001ff00 */
        /* <DEDUP_REMOVED lines=13> */
[----:B------:R-:W-:Y:S02]  /*12e0*/  CS2R R166, SRZ ;  /* 0x0000000000a67805 */ /* 0x000fe4000001ff00 */
[----:B0-----:R-:W-:Y:S01]  /*12f0*/  LOP3.LUT R0, R0, 0x80, RZ, 0xc0, !PT ;  /* 0x0000008000007812 */ /* 0x001fe200078ec0ff */
[----:B------:R-:W-:Y:S01]  /*1300*/  STL [R1+0x58], RZ ;  /* 0x000058ff01007387 */ /* 0x000fe20000100800 */
[----:B--2---:R-:W-:-:S02]  /*1310*/  ISETP.GE.AND P0, PT, R2, 0x1, PT ;  /* 0x000000010200780c */ /* 0x004fc40003f06270 */
[----:B------:R-:W-:Y:S02]  /*1320*/  CS2R R2, SRZ ;  /* 0x0000000000027805 */ /* 0x000fe4000001ff00 */
[----:B------:R-:W-:Y:S01]  /*1330*/  SHF.R.U32.HI R0, RZ, 0x7, R0 ;  /* 0x00000007ff007819 */ /* 0x000fe20000011600 */
[----:B------:R-:W-:Y:S01]  /*1340*/  STL [R1+0x54], RZ ;  /* 0x000054ff01007387 */ /* 0x000fe20000100800 */
[----:B------:R-:W-:Y:S02]  /*1350*/  CS2R R168, SRZ ;  /* 0x0000000000a87805 */ /* 0x000fe4000001ff00 */
[----:B------:R-:W-:Y:S02]  /*1360*/  CS2R R170, SRZ ;  /* 0x0000000000aa7805 */ /* 0x000fe4000001ff00 */
[----:B------:R-:W-:Y:S01]  /*1370*/  CS2R R172, SRZ ;  /* 0x0000000000ac7805 */ /* 0x000fe2000001ff00 */
[----:B------:R-:W-:Y:S01]  /*1380*/  STL [R1+0x50], RZ ;  /* 0x000050ff01007387 */ /* 0x000fe20000100800 */
[----:B------:R-:W-:-:S02]  /*1390*/  CS2R R174, SRZ ;  /* 0x0000000000ae7805 */ /* 0x000fc4000001ff00 */
[----:B------:R-:W-:Y:S02]  /*13a0*/  CS2R R176, SRZ ;  /* 0x0000000000b07805 */ /* 0x000fe4000001ff00 */
[----:B------:R-:W-:Y:S01]  /*13b0*/  CS2R R178, SRZ ;  /* 0x0000000000b27805 */ /* 0x000fe2000001ff00 */
[----:B------:R-:W0:Y:S01]  /*13c0*/  SHFL.IDX PT, R0, R0, RZ, 0x1f ;  /* 0x00001fff00007589 */ /* 0x000e2200000e0000 */
[----:B------:R-:W-:Y:S02]  /*13d0*/  CS2R R180, SRZ ;  /* 0x0000000000b47805 */ /* 0x000fe4000001ff00 */
[----:B------:R-:W-:Y:S02]  /*13e0*/  CS2R R182, SRZ ;  /* 0x0000000000b67805 */ /* 0x000fe4000001ff00 */
[----:B------:R-:W-:Y:S01]  /*13f0*/  CS2R R184, SRZ ;  /* 0x0000000000b87805 */ /* 0x000fe2000001ff00 */
[----:B------:R2:W-:Y:S01]  /*1400*/  STL [R1+0x4c], RZ ;  /* 0x00004cff01007387 */ /* 0x0005e20000100800 */
[----:B------:R-:W-:-:S02]  /*1410*/  CS2R R186, SRZ ;  /* 0x0000000000ba7805 */ /* 0x000fc4000001ff00 */
[----:B------:R-:W-:Y:S02]  /*1420*/  CS2R R188, SRZ ;  /* 0x0000000000bc7805 */ /* 0x000fe4000001ff00 */
[----:B------:R-:W-:Y:S01]  /*1430*/  CS2R R190, SRZ ;  /* 0x0000000000be7805 */ /* 0x000fe2000001ff00 */
[----:B------:R2:W-:Y:S01]  /*1440*/  STL [R1+0x48], RZ ;  /* 0x000048ff01007387 */ /* 0x0005e20000100800 */
        /* <DEDUP_REMOVED lines=14> */
[----:B------:R-:W-:Y:S02]  /*1530*/  CS2R R214, SRZ ;  /* 0x0000000000d67805 */ /* 0x000fe4000001ff00 */
[----:B0-----:R-:W-:Y:S01]  /*1540*/  R2UR UR11, R0 ;  /* 0x00000000000b72ca */ /* 0x001fe200000e0000 */
[----:B------:R2:W-:Y:S01]  /*1550*/  STL [R1+0x38], RZ ;  /* 0x000038ff01007387 */ /* 0x0005e20000100800 */
[----:B------:R-:W-:Y:S01]  /*1560*/  IMAD.MOV.U32 R0, RZ, RZ, RZ ;  /* 0x000000ffff007224 */ /* 0x000fe200078e00ff */
[----:B------:R-:W-:Y:S02]  /*1570*/  CS2R R216, SRZ ;  /* 0x0000000000d87805 */ /* 0x000fe4000001ff00 */
[----:B------:R-:W-:Y:S01]  /*1580*/  CS2R R218, SRZ ;  /* 0x0000000000da7805 */ /* 0x000fe2000001ff00 */
[----:B------:R2:W-:Y:S01]  /*1590*/  STL [R1+0x34], RZ ;  /* 0x000034ff01007387 */ /* 0x0005e20000100800 */
[----:B------:R-:W-:-:S02]  /*15a0*/  CS2R R220, SRZ ;  /* 0x0000000000dc7805 */ /* 0x000fc4000001ff00 */
[----:B------:R-:W-:Y:S02]  /*15b0*/  CS2R R222, SRZ ;  /* 0x0000000000de7805 */ /* 0x000fe4000001ff00 */
[----:B------:R-:W-:Y:S01]  /*15c0*/  CS2R R224, SRZ ;  /* 0x0000000000e07805 */ /* 0x000fe2000001ff00 */
[----:B------:R2:W-:Y:S01]  /*15d0*/  STL [R1+0x30], RZ ;  /* 0x000030ff01007387 */ /* 0x0005e20000100800 */
[----:B------:R-:W-:Y:S01]  /*15e0*/  IMAD.MOV.U32 R226, RZ, RZ, RZ ;  /* 0x000000ffffe27224 */ /* 0x000fe200078e00ff */
[----:B------:R-:W-:Y:S01]  /*15f0*/  CS2R R88, SRZ ;  /* 0x0000000000587805 */ /* 0x000fe2000001ff00 */
[----:B------:R-:W-:Y:S01]  /*1600*/  IMAD.U32 R227, RZ, RZ, UR4 ;  /* 0x00000004ffe37e24 */ /* 0x000fe2000f8e00ff */
[----:B------:R2:W-:Y:S01]  /*1610*/  STL [R1+0x2c], RZ ;  /* 0x00002cff01007387 */ /* 0x0005e20000100800 */
[----:B------:R-:W-:Y:S01]  /*1620*/  ULEA.HI UR10, UR11, UR11, URZ, 0x1 ;  /* 0x0000000b0b0a7291 */ /* 0x000fe2000f8f083f */
[----:B------:R-:W-:Y:S02]  /*1630*/  CS2R R90, SRZ ;  /* 0x00000000005a7805 */ /* 0x000fe4000001ff00 */
[----:B------:R-:W-:Y:S01]  /*1640*/  CS2R R92, SRZ ;  /* 0x00000000005c7805 */ /* 0x000fe2000001ff00 */
[----:B------:R2:W-:Y:S01]  /*1650*/  STL [R1+0x28], RZ ;  /* 0x000028ff01007387 */ /* 0x0005e20000100800 */
[----:B------:R-:W-:Y:S01]  /*1660*/  ULOP3.LUT UR12, UR10, 0xffffe, URZ, 0xc0, !UPT ;  /* 0x000ffffe0a0c7892 */ /* 0x000fe2000f8ec03f */
[----:B------:R-:W-:Y:S01]  /*1670*/  CS2R R94, SRZ ;  /* 0x00000000005e7805 */ /* 0x000fe2000001ff00 */
[----:B-1----:R-:W-:Y:S01]  /*1680*/  ULEA UR10, UR17, UR16, 0x18 ;  /* 0x00000010110a7291 */ /* 0x002fe2000f8ec03f */
[----:B------:R2:W-:Y:S01]  /*1690*/  STL [R1+0x24], RZ ;  /* 0x000024ff01007387 */ /* 0x0005e20000100800 */
[----:B------:R-:W-:Y:S01]  /*16a0*/  UIADD3 UR12, UR11, -UR12, URZ ;  /* 0x8000000c0b0c7290 */ /* 0x000fe2000fffe03f */
[----:B------:R-:W-:-:S02]  /*16b0*/  CS2R R96, SRZ ;  /* 0x0000000000607805 */ /* 0x000fc4000001ff00 */
[----:B------:R-:W-:Y:S01]  /*16c0*/  CS2R R98, SRZ ;  /* 0x0000000000627805 */ /* 0x000fe2000001ff00 */
[----:B------:R2:W-:Y:S01]  /*16d0*/  STL [R1+0x20], RZ ;  /* 0x000020ff01007387 */ /* 0x0005e20000100800 */
[----:B------:R-:W-:Y:S01]  /*16e0*/  ULEA UR12, UR12, UR10, 0xc ;  /* 0x0000000a0c0c7291 */ /* 0x000fe2000f8e603f */
[----:B------:R-:W-:Y:S02]  /*16f0*/  CS2R R100, SRZ ;  /* 0x0000000000647805 */ /* 0x000fe4000001ff00 */
[----:B------:R-:W-:Y:S01]  /*1700*/  CS2R R102, SRZ ;  /* 0x0000000000667805 */ /* 0x000fe2000001ff00 */
[----:B------:R2:W-:Y:S01]  /*1710*/  STL [R1+0x1c], RZ ;  /* 0x00001cff01007387 */ /* 0x0005e20000100800 */
[----:B------:R-:W-:Y:S01]  /*1720*/  UIADD3 UR12, UR12, 0x180, URZ ;  /* 0x000001800c0c7890 */ /* 0x000fe2000fffe03f */
[----:B------:R-:W-:Y:S02]  /*1730*/  CS2R R104, SRZ ;  /* 0x0000000000687805 */ /* 0x000fe4000001ff00 */
[----:B------:R-:W-:Y:S01]  /*1740*/  CS2R R106, SRZ ;  /* 0x00000000006a7805 */ /* 0x000fe2000001ff00 */
[----:B------:R2:W-:Y:S01]  /*1750*/  STL [R1+0x18], RZ ;  /* 0x000018ff01007387 */ /* 0x0005e20000100800 */
[----:B------:R-:W-:Y:S01]  /*1760*/  USHF.R.U32.HI UR11, URZ, 0x4, UR12 ;  /* 0x000000043f0b7899 */ /* 0x000fe2000801160c */
[----:B------:R-:W-:-:S02]  /*1770*/  CS2R R108, SRZ ;  /* 0x00000000006c7805 */ /* 0x000fc4000001ff00 */
[----:B------:R-:W-:Y:S01]  /*1780*/  CS2R R110, SRZ ;  /* 0x00000000006e7805 */ /* 0x000fe2000001ff00 */
[----:B------:R2:W-:Y:S01]  /*1790*/  STL [R1+0x14], RZ ;  /* 0x000014ff01007387 */ /* 0x0005e20000100800 */
[----:B------:R-:W-:Y:S01]  /*17a0*/  ULOP3.LUT UR11, UR11, 0x3fff, URZ, 0xc0, !UPT ;  /* 0x00003fff0b0b7892 */ /* 0x000fe2000f8ec03f */
[----:B------:R-:W-:Y:S01]  /*17b0*/  CS2R R112, SRZ ;  /* 0x0000000000707805 */ /* 0x000fe2000001ff00 */
[----:B------:R-:W-:Y:S01]  /*17c0*/  UMOV UR12, UR5 ;  /* 0x00000005000c7c82 */ /* 0x000fe20008000000 */
        /* <DEDUP_REMOVED lines=16> */
[----:B------:R2:W-:Y:S01]  /*18d0*/  STL [R1], RZ ;  /* 0x000000ff01007387 */ /* 0x0005e20000100800 */
[----:B------:R-:W-:Y:S02]  /*18e0*/  CS2R R138, SRZ ;  /* 0x00000000008a7805 */ /* 0x000fe4000001ff00 */
[----:B------:R-:W-:Y:S02]  /*18f0*/  CS2R R140, SRZ ;  /* 0x00000000008c7805 */ /* 0x000fe4000001ff00 */
[----:B------:R-:W-:Y:S02]  /*1900*/  CS2R R142, SRZ ;  /* 0x00000000008e7805 */ /* 0x000fe4000001ff00 */
[----:B------:R-:W-:-:S02]  /*1910*/  CS2R R144, SRZ ;  /* 0x0000000000907805 */ /* 0x000fc4000001ff00 */
[----:B------:R-:W-:Y:S02]  /*1920*/  CS2R R146, SRZ ;  /* 0x0000000000927805 */ /* 0x000fe4000001ff00 */
[----:B------:R-:W-:Y:S02]  /*1930*/  CS2R R148, SRZ ;  /* 0x0000000000947805 */ /* 0x000fe4000001ff00 */
[----:B------:R-:W-:Y:S02]  /*1940*/  CS2R R150, SRZ ;  /* 0x0000000000967805 */ /* 0x000fe4000001ff00 */
[----:B------:R-:W-:Y:S02]  /*1950*/  CS2R R24, SRZ ;  /* 0x0000000000187805 */ /* 0x000fe4000001ff00 */
[----:B---34-:R-:W-:Y:S02]  /*1960*/  CS2R R26, SRZ ;  /* 0x00000000001a7805 */ /* 0x018fe4000001ff00 */
[----:B------:R-:W-:-:S02]  /*1970*/  CS2R R28, SRZ ;  /* 0x00000000001c7805 */ /* 0x000fc4000001ff00 */
[----:B------:R-:W-:Y:S02]  /*1980*/  CS2R R30, SRZ ;  /* 0x00000000001e7805 */ /* 0x000fe4000001ff00 */
[----:B------:R-:W-:Y:S02]  /*1990*/  CS2R R32, SRZ ;  /* 0x0000000000207805 */ /* 0x000fe4000001ff00 */
        /* <DEDUP_REMOVED lines=26> */
[----:B------:R-:W-:Y:S01]  /*1b40*/  CS2R R86, SRZ ;  /* 0x0000000000567805 */ /* 0x000fe2000001ff00 */
[----:B--2---:R-:W-:Y:S06]  /*1b50*/  @!P0 BRA `(.L_x_14) ;  /* 0x0000001000888947 */ /* 0x004fec0003800000 */
[----:B------:R-:W-:-:S06]  /*1b60*/  UISETP.NE.AND UP0, UPT, UR23, 0x3, UPT ;  /* 0x000000031700788c */ /* 0x000fcc000bf05270 */
[----:B------:R-:W-:-:S13]  /*1b70*/  PLOP3.LUT P1, PT, PT, PT, UP0, 0x80, 0x0 ;  /* 0x000000000000781c */ /* 0x000fda0003f2f008 */
[----:B------:R-:W-:Y:S05]  /*1b80*/  @!P1 BRA `(.L_x_15) ;  /* 0x0000000000049947 */ /* 0x000fea0003800000 */
[----:B------:R-:W-:Y:S01]  /*1b90*/  BPT.TRAP 0x1 ;  /* 0x000000040000795c */ /* 0x000fe20000300000 */
.L_x_15:
[----:B------:R-:W-:Y:S01]  /*1ba0*/  ULEA UR6, UR5, UR10, 0x3 ;  /* 0x0000000a05067291 */ /* 0x000fe2000f8e183f */
[----:B------:R-:W-:-:S05]  /*1bb0*/  IMAD.U32 R0, RZ, RZ, UR4 ;  /* 0x00000004ff007e24 */ /* 0x000fca000f8e00ff */
[----:B------:R-:W-:-:S04]  /*1bc0*/  SHF.L.U32 R0, R0, 0x1f, RZ ;  /* 0x0000001f00007819 */ /* 0x000fc800000006ff */
[----:B------:R0:W1:Y:S01]  /*1bd0*/  SYNCS.PHASECHK.TRANS64.TRYWAIT P0, [UR6], R0 ;  /* 0x00000000ff0075a7 */ /* 0x0000620008000146 */
[----:B------:R-:W-:Y:S05]  /*1be0*/  @!P1 BRA `(.L_x_16) ;  /* 0x0000000000049947 */ /* 0x000fea0003800000 */
[----:B------:R-:W-:Y:S01]  /*1bf0*/  BPT.TRAP 0x1 ;  /* 0x000000040000795c */ /* 0x000fe20000300000 */
.L_x_16:
[----:B-1----:R-:W-:Y:S05]  /*1c00*/  @P0 BRA `(.L_x_17) ;  /* 0x0000000000080947 */ /* 0x002fea0003800000 */
[----:B------:R-:W1:Y:S02]  /*1c10*/  SYNCS.PHASECHK.TRANS64.TRYWAIT P0, [UR6], R0 ;  /* 0x00000000ff0075a7 */ /* 0x000e640008000146 */
[----:B-1----:R-:W-:Y:S05]  /*1c20*/  @!P0 BRA `(.L_x_18) ;  /* 0x000000e800548947 */ /* 0x002fea0003800000 */
.L_x_17:
[----:B------:R-:W-:Y:S01]  /*1c30*/  UIADD3 UR6, UR10, 0x24180, URZ ;  /* 0x000241800a067890 */ /* 0x000fe2000fffe03f */
[----:B------:R-:W-:Y:S01]  /*1c40*/  WARPGROUP.ARRIVE ;  /* 0x00000000000079c5 */ /* 0x000fe20000000000 */
[----:B------:R-:W-:Y:S01]  /*1c50*/  ULOP3.LUT UR7, UR11, 0x10000, URZ, 0xfc, !UPT ;  /* 0x000100000b077892 */ /* 0x000fe2000f8efc3f */
[----:B------:R2:W-:Y:S01]  /*1c60*/  STL [R1+0x74], RZ ;  /* 0x000074ff01007387 */ /* 0x0005e20000100800 */
[----:B------:R-:W-:Y:S01]  /*1c70*/  USHF.R.U32.HI UR6, URZ, 0x4, UR6 ;  /* 0x000000043f067899 */ /* 0x000fe20008011606 */
[----:B01----:R-:W-:Y:S01]  /*1c80*/  IMAD.MOV.U32 R0, RZ, RZ, RZ ;  /* 0x000000ffff007224 */ /* 0x003fe200078e00ff */
[----:B------:R-:W-:Y:S01]  /*1c90*/  ULEA UR7, UR5, UR7, 0xa ;  /* 0x0000000705077291 */ /* 0x000fe2000f8e503f */
[----:B------:R2:W-:Y:S01]  /*1ca0*/  STL [R1+0x70], RZ ;  /* 0x000070ff01007387 */ /* 0x0005e20000100800 */
[----:B------:R-:W-:Y:S01]  /*1cb0*/  ULOP3.LUT UR6, UR6, 0x3fff, URZ, 0xc0, !UPT ;  /* 0x00003fff06067892 */ /* 0x000fe2000f8ec03f */
[----:B------:R-:W-:Y:S01]  /*1cc0*/  CS2R R2, SRZ ;  /* 0x0000000000027805 */ /* 0x000fe2000001ff00 */
[----:B------:R-:W-:Y:S01]  /*1cd0*/  UMOV UR17, 0x80000020 ;  /* 0x8000002000117882 */ /* 0x000fe20000000000 */
[----:B------:R-:W-:Y:S01]  /*1ce0*/  UMOV UR19, 0x80000020 ;  /* 0x8000002000137882 */ /* 0x000fe20000000000 */
[----:B------:R-:W-:Y:S01]  /*1cf0*/  ULOP3.LUT UR6, UR6, 0x10000, URZ, 0xfc, !UPT ;  /* 0x0001000006067892 */ /* 0x000fe2000f8efc3f */
[----:B------:R2:W-:Y:S01]  /*1d00*/  STL [R1+0x6c], RZ ;  /* 0x00006cff01007387 */ /* 0x0005e20000100800 */
[----:B------:R-:W-:Y:S01]  /*1d10*/  UMOV UR16, UR7 ;  /* 0x0000000700107c82 */ /* 0x000fe20008000000 */
[----:B------:R-:W-:Y:S01]  /*1d20*/  CS2R R4, SRZ ;  /* 0x0000000000047805 */ /* 0x000fe2000001ff00 */
[----:B------:R-:W-:Y:S01]  /*1d30*/  ULEA UR8, UR5, UR6, 0x9 ;  /* 0x0000000605087291 */ /* 0x000fe2000f8e483f */
[----:B------:R2:W-:Y:S01]  /*1d40*/  STL [R1+0x68], RZ ;  /* 0x000068ff01007387 */ /* 0x0005e20000100800 */
[----:B------:R-:W-:Y:S01]  /*1d50*/  CS2R R6, SRZ ;  /* 0x0000000000067805 */ /* 0x000fe2000001ff00 */
[----:B------:R-:W-:Y:S01]  /*1d60*/  UMOV UR6, 0x2 ;  /* 0x0000000200067882 */ /* 0x000fe20000000000 */
[----:B------:R-:W-:Y:S01]  /*1d70*/  CS2R R8, SRZ ;  /* 0x0000000000087805 */ /* 0x000fe2000001ff00 */
[----:B------:R2:W-:Y:S01]  /*1d80*/  STL [R1+0x64], RZ ;  /* 0x000064ff01007387 */ /* 0x0005e20000100800 */
[----:B------:R-:W-:Y:S01]  /*1d90*/  CS2R R10, SRZ ;  /* 0x00000000000a7805 */ /* 0x000fe2000001ff00 */
[----:B------:R-:W-:Y:S01]  /*1da0*/  UMOV UR18, UR8 ;  /* 0x0000000800127c82 */ /* 0x000fe20008000000 */
[----:B------:R-:W-:Y:S01]  /*1db0*/  CS2R R12, SRZ ;  /* 0x00000000000c7805 */ /* 0x000fe2000001ff00 */
[----:B------:R-:W-:Y:S01]  /*1dc0*/  QGMMA.64x128x32.F32.E5M2.E5M2 R88, gdesc[UR16], RZ, !UPT ;  /* 0x01e00000105879f3 */ /* 0x000fe2000c7038ff */
[----:B------:R-:W-:Y:S01]  /*1dd0*/  UIADD3 UR16, UR7, 0x200, URZ ;  /* 0x0000020007107890 */ /* 0x000fe2000fffe03f */
[----:B------:R2:W-:Y:S01]  /*1de0*/  STL [R1+0x60], RZ ;  /* 0x000060ff01007387 */ /* 0x0005e20000100800 */
[----:B------:R-:W-:Y:S01]  /*1df0*/  UMOV UR17, 0x80000020 ;  /* 0x8000002000117882 */ /* 0x000fe20000000000 */
[----:B------:R-:W-:-:S02]  /*1e00*/  CS2R R14, SRZ ;  /* 0x00000000000e7805 */ /* 0x000fc4000001ff00 */
[----:B------:R-:W-:Y:S01]  /*1e10*/  CS2R R16, SRZ ;  /* 0x0000000000107805 */ /* 0x000fe2000001ff00 */
[----:B------:R2:W-:Y:S01]  /*1e20*/  STL [R1+0x5c], RZ ;  /* 0x00005cff01007387 */ /* 0x0005e20000100800 */
[----:B------:R-:W-:Y:S02]  /*1e30*/  CS2R R18, SRZ ;  /* 0x0000000000127805 */ /* 0x000fe4000001ff00 */
[----:B------:R-:W-:Y:S02]  /*1e40*/  CS2R R20, SRZ ;  /* 0x0000000000147805 */ /* 0x000fe4000001ff00 */
[----:B------:R-:W-:Y:S01]  /*1e50*/  CS2R R22, SRZ ;  /* 0x0000000000167805 */ /* 0x000fe2000001ff00 */
[----:B------:R2:W-:Y:S01]  /*1e60*/  STL [R1+0x58], RZ ;  /* 0x000058ff01007387 */ /* 0x0005e20000100800 */
[----:B------:R-:W-:Y:S01]  /*1e70*/  CS2R R152, SRZ ;  /* 0x0000000000987805 */ /* 0x000fe2000001ff00 */
[----:B------:R-:W-:Y:S01]  /*1e80*/  QGMMA.64x128x32.F32.E5M2.E5M2 R24, gdesc[UR16], RZ, !UPT ;  /* 0x01e00000101879f3 */ /* 0x000fe2000c7038ff */
[----:B------:R-:W-:Y:S01]  /*1e90*/  UIADD3 UR16, UR7, 0x2, URZ ;  /* 0x0000000207107890 */ /* 0x000fe2000fffe03f */
[----:B------:R2:W-:Y:S01]  /*1ea0*/  STL [R1+0x54], RZ ;  /* 0x000054ff01007387 */ /* 0x0005e20000100800 */
[----:B------:R-:W-:Y:S01]  /*1eb0*/  UIADD3 UR18, UR8, 0x2, URZ ;  /* 0x0000000208127890 */ /* 0x000fe2000fffe03f */
[----:B------:R-:W-:Y:S01]  /*1ec0*/  CS2R R154, SRZ ;  /* 0x00000000009a7805 */ /* 0x000fe2000001ff00 */
[----:B------:R-:W-:Y:S01]  /*1ed0*/  UMOV UR17, 0x80000020 ;  /* 0x8000002000117882 */ /* 0x000fe20000000000 */
        /* <DEDUP_REMOVED lines=9> */
[----:B------:R-:W-:Y:S02]  /*1f70*/  CS2R R166, SRZ ;  /* 0x0000000000a67805 */ /* 0x000fe4000001ff00 */
        /* <DEDUP_REMOVED lines=39> */
[----:B------:R-:W-:-:S03]  /*21f0*/  IMAD.MOV.U32 R226, RZ, RZ, RZ ;  /* 0x000000ffffe27224 */ /* 0x000fc600078e00ff */
[----:B------:R2:W-:Y:S04]  /*2200*/  STL [R1+0x1c], RZ ;  /* 0x00001cff01007387 */ /* 0x0005e80000100800 */
[----:B------:R2:W-:Y:S04]  /*2210*/  STL [R1+0x18], RZ ;  /* 0x000018ff01007387 */ /* 0x0005e80000100800 */
[----:B------:R2:W-:Y:S04]  /*2220*/  STL [R1+0x14], RZ ;  /* 0x000014ff01007387 */ /* 0x0005e80000100800 */
[----:B------:R2:W-:Y:S04]  /*2230*/  STL [R1+0x10], RZ ;  /* 0x000010ff01007387 */ /* 0x0005e80000100800 */
[----:B------:R2:W-:Y:S04]  /*2240*/  STL [R1+0xc], RZ ;  /* 0x00000cff01007387 */ /* 0x0005e80000100800 */
[----:B------:R2:W-:Y:S04]  /*2250*/  STL [R1+0x8], RZ ;  /* 0x000008ff01007387 */ /* 0x0005e80000100800 */
[----:B------:R2:W-:Y:S04]  /*2260*/  STL [R1+0x4], RZ ;  /* 0x000004ff01007387 */ /* 0x0005e80000100800 */
[----:B------:R2:W-:Y:S01]  /*2270*/  STL [R1], RZ ;  /* 0x000000ff01007387 */ /* 0x0005e20000100800 */
[----:B------:R-:W-:Y:S01]  /*2280*/  QGMMA.64x128x32.F32.E5M2.E5M2 R88, gdesc[UR16], R88 ;  /* 0x01e00000105879f3 */ /* 0x000fe20008703858 */
[----:B------:R-:W-:Y:S01]  /*2290*/  UIADD3 UR16, UR7, 0x202, URZ ;  /* 0x0000020207107890 */ /* 0x000fe2000fffe03f */
[----:B------:R-:W-:-:S02]  /*22a0*/  UMOV UR17, 0x80000020 ;  /* 0x8000002000117882 */ /* 0x000fc40000000000 */
[----:B------:R-:W-:Y:S02]  /*22b0*/  ULDC UR7, c[0x0][0x50c] ;  /* 0x0001430000077ab9 */ /* 0x000fe40000000800 */
[----:B------:R-:W-:-:S04]  /*22c0*/  UISETP.NE.AND UP0, UPT, UR7, 0x2, UPT ;  /* 0x000000020700788c */ /* 0x000fc8000bf05270 */
[----:B------:R-:W-:Y:S02]  /*22d0*/  USEL UR7, URZ, 0x1, UP0 ;  /* 0x000000013f077887 */ /* 0x000fe40008000000 */
[----:B------:R-:W-:Y:S04]  /*22e0*/  QGMMA.64x128x32.F32.E5M2.E5M2 R24, gdesc[UR16], R24, gsb0 ;  /* 0x01e00000101879f3 */ /* 0x000fe80008003818 */
[----:B------:R-:W-:-:S13]  /*22f0*/  ISETP.NE.AND P0, PT, RZ, UR7, PT ;  /* 0x00000007ff007c0c */ /* 0x000fda000bf05270 */
[----:B--2---:R-:W-:Y:S05]  /*2300*/  @!P0 BRA `(.L_x_19) ;  /* 0x0000000800808947 */ /* 0x004fea0003800000 */
[----:B------:R-:W-:Y:S02]  /*2310*/  WARPGROUP.DEPBAR.LE gsb0, 0x0 ;  /* 0x00008000000079c5 */ /* 0x000fe40000010000 */
[----:B------:R-:W-:-:S01]  /*2320*/  FADD R227, RZ, R58 ;  /* 0x0000003affe37221 */ /* 0x000fc20000000000 */
[----:B------:R-:W-:Y:S01]  /*2330*/  FADD R226, RZ, R88 ;  /* 0x00000058ffe27221 */ /* 0x000fe20000000000 */
[----:B------:R-:W-:-:S01]  /*2340*/  FADD R225, RZ, R89 ;  /* 0x00000059ffe17221 */ /* 0x000fc20000000000 */
[----:B------:R-:W-:Y:S01]  /*2350*/  FADD R224, RZ, R90 ;  /* 0x0000005affe07221 */ /* 0x000fe20000000000 */
[----:B------:R-:W-:-:S01]  /*2360*/  FADD R223, RZ, R91 ;  /* 0x0000005bffdf7221 */ /* 0x000fc20000000000 */
[----:B------:R0:W-:Y:S01]  /*2370*/  STL [R1], R227 ;  /* 0x000000e301007387 */ /* 0x0001e20000100800 */
[----:B------:R-:W-:-:S01]  /*2380*/  FADD R222, RZ, R92 ;  /* 0x0000005cffde7221 */ /* 0x000fc20000000000 */
[----:B------:R-:W-:Y:S01]  /*2390*/  FADD R221, RZ, R93 ;  /* 0x0000005dffdd7221 */ /* 0x000fe20000000000 */
[----:B------:R-:W-:-:S01]  /*23a0*/  FADD R220, RZ, R94 ;  /* 0x0000005effdc7221 */ /* 0x000fc20000000000 */
[----:B------:R-:W-:Y:S01]  /*23b0*/  FADD R219, RZ, R95 ;  /* 0x0000005fffdb7221 */ /* 0x000fe20000000000 */
[----:B------:R-:W-:-:S01]  /*23c0*/  FADD R218, RZ, R96 ;  /* 0x00000060ffda7221 */ /* 0x000fc20000000000 */
[----:B------:R-:W-:Y:S01]  /*23d0*/  FADD R217, RZ, R97 ;  /* 0x00000061ffd97221 */ /* 0x000fe20000000000 */
[----:B------:R-:W-:-:S01]  /*23e0*/  FADD R216, RZ, R98 ;  /* 0x00000062ffd87221 */ /* 0x000fc20000000000 */
[----:B------:R-:W-:Y:S01]  /*23f0*/  FADD R215, RZ, R99 ;  /* 0x00000063ffd77221 */ /* 0x000fe20000000000 */
[----:B------:R-:W-:-:S01]  /*2400*/  FADD R214, RZ, R100 ;  /* 0x00000064ffd67221 */ /* 0x000fc20000000000 */
[----:B0-----:R-:W-:Y:S01]  /*2410*/  FADD R227, RZ, R59 ;  /* 0x0000003bffe37221 */ /* 0x001fe20000000000 */
[----:B------:R-:W-:-:S01]  /*2420*/  FADD R213, RZ, R101 ;  /* 0x00000065ffd57221 */ /* 0x000fc20000000000 */
[----:B------:R-:W-:Y:S01]  /*2430*/  FADD R212, RZ, R102 ;  /* 0x00000066ffd47221 */ /* 0x000fe20000000000 */
[----:B------:R-:W-:-:S01]  /*2440*/  FADD R211, RZ, R103 ;  /* 0x00000067ffd37221 */ /* 0x000fc20000000000 */
[----:B------:R-:W-:Y:S01]  /*2450*/  FADD R210, RZ, R104 ;  /* 0x00000068ffd27221 */ /* 0x000fe20000000000 */
[----:B------:R0:W-:Y:S01]  /*2460*/  STL [R1+0x4], R227 ;  /* 0x000004e301007387 */ /* 0x0001e20000100800 */
        /* <DEDUP_REMOVED lines=93> */
[----:B------:R-:W-:Y:S01]  /*2a40*/  UMOV UR6, URZ ;  /* 0x0000003f00067c82 */ /* 0x000fe20008000000 */
[----:B0-----:R-:W-:-:S05]  /*2a50*/  FADD R227, RZ, R66 ;  /* 0x00000042ffe37221 */ /* 0x001fca0000000000 */
[----:B------:R0:W-:Y:S02]  /*2a60*/  STL [R1+0x20], R227 ;  /* 0x000020e301007387 */ /* 0x0001e40000100800 */
        /* <DEDUP_REMOVED lines=42> */
.L_x_19:
[----:B------:R-:W-:-:S04]  /*2d10*/  UIADD3 UR12, UR5, 0x1, URZ ;  /* 0x00000001050c7890 */ /* 0x000fc8000fffe03f */
[----:B------:R-:W-:-:S04]  /*2d20*/  UISETP.NE.AND UP0, UPT, UR12, 0x9, UPT ;  /* 0x000000090c00788c */ /* 0x000fc8000bf05270 */
[----:B------:R-:W-:Y:S02]  /*2d30*/  USEL UR8, URZ, 0x1, UP0 ;  /* 0x000000013f087887 */ /* 0x000fe40008000000 */
[----:B------:R-:W-:Y:S02]  /*2d40*/  USEL UR12, UR12, URZ, UP0 ;  /* 0x0000003f0c0c7287 */ /* 0x000fe40008000000 */
[----:B------:R-:W-:-:S06]  /*2d50*/  ULOP3.LUT UR8, UR4, UR8, URZ, 0x3c, !UPT ;  /* 0x0000000804087292 */ /* 0x000fcc000f8e3c3f */
[----:B0-----:R-:W-:Y:S01]  /*2d60*/  IMAD.U32 R227, RZ, RZ, UR8 ;  /* 0x00000008ffe37e24 */ /* 0x001fe2000f8e00ff */
[----:B------:R-:W-:-:S06]  /*2d70*/  UMOV UR8, 0x1 ;  /* 0x0000000100087882 */ /* 0x000fcc0000000000 */
.L_x_14:
[----:B------:R-:W-:-:S04]  /*2d80*/  UISETP.LT.AND UP0, UPT, UR9, 0x1, UPT ;  /* 0x000000010900788c */ /* 0x000fc8000bf01270 */
[----:B------:R-:W-:-:S04]  /*2d90*/  USEL UR16, UR9, 0x1, UP0 ;  /* 0x0000000109107887 */ /* 0x000fc80008000000 */
[----:B------:R-:W-:-:S04]  /*2da0*/  UIADD3 UR16, UR9, -UR16, URZ ;  /* 0x8000001009107290 */ /* 0x000fc8000fffe03f */
[----:B------:R-:W-:-:S06]  /*2db0*/  UISETP.GE.AND UP0, UPT, UR16, 0x1, UPT ;  /* 0x000000011000788c */ /* 0x000fcc000bf06270 */
[----:B------:R-:W-:-:S13]  /*2dc0*/  PLOP3.LUT P0, PT, PT, PT, UP0, 0x80, 0x0 ;  /* 0x000000000000781c */ /* 0x000fda0003f0f008 */
[----:B------:R-:W-:Y:S05]  /*2dd0*/  @!P0 BRA `(.L_x_20) ;  /* 0x0000001000a48947 */ /* 0x000fea0003800000 */
[----:B------:R-:W-:Y:S01]  /*2de0*/  IMAD.U32 R228, RZ, RZ, UR16 ;  /* 0x00000010ffe47e24 */ /* 0x000fe2000f8e00ff */
[----:B------:R-:W-:Y:S01]  /*2df0*/  UMOV UR24, UR5 ;  /* 0x0000000500187c82 */ /* 0x000fe20008000000 */
[----:B------:R-:W-:-:S05]  /*2e00*/  ULDC UR25, c[0x0][0x50c] ;  /* 0x0001430000197ab9 */ /* 0x000fca0000000800 */
.L_x_28:
[----:B------:R-:W-:-:S06]  /*2e10*/  UISETP.NE.AND UP0, UPT, UR23, 0x3, UPT ;  /* 0x000000031700788c */ /* 0x000fcc000bf05270 */
[----:B------:R-:W-:-:S13]  /*2e20*/  PLOP3.LUT P1, PT, PT, PT, UP0, 0x80, 0x0 ;  /* 0x000000000000781c */ /* 0x000fda0003f2f008 */
[----:B01----:R-:W-:Y:S05]  /*2e30*/  @!P1 BRA `(.L_x_21) ;  /* 0x0000000000049947 */ /* 0x003fea0003800000 */
[----:B------:R-:W-:Y:S01]  /*2e40*/  BPT.TRAP 0x1 ;  /* 0x000000040000795c */ /* 0x000fe20000300000 */
.L_x_21:
[----:B------:R-:W0:Y:S01]  /*2e50*/  S2UR UR16, SR_CgaCtaId ;  /* 0x00000000001079c3 */ /* 0x000e220000008800 */
[----:B------:R-:W-:Y:S01]  /*2e60*/  UMOV UR10, 0x400 ;  /* 0x00000400000a7882 */ /* 0x000fe20000000000 */
[----:B------:R-:W-:Y:S01]  /*2e70*/  SHF.L.U32 R229, R227, 0x1f, RZ ;  /* 0x0000001fe3e57819 */ /* 0x000fe200000006ff */
[----:B0-----:R-:W-:-:S04]  /*2e80*/  ULEA UR10, UR16, UR10, 0x18 ;  /* 0x0000000a100a7291 */ /* 0x001fc8000f8ec03f */
[----:B------:R-:W-:-:S09]  /*2e90*/  ULEA UR16, UR12, UR10, 0x3 ;  /* 0x0000000a0c107291 */ /* 0x000fd2000f8e183f */
[----:B------:R0:W1:Y:S01]  /*2ea0*/  SYNCS.PHASECHK.TRANS64.TRYWAIT P0, [UR16], R229 ;  /* 0x000000e5ff0075a7 */ /* 0x0000620008000150 */
[----:B------:R-:W-:Y:S05]  /*2eb0*/  @!P1 BRA `(.L_x_22) ;  /* 0x0000000000049947 */ /* 0x000fea0003800000 */
[----:B------:R-:W-:Y:S01]  /*2ec0*/  BPT.TRAP 0x1 ;  /* 0x000000040000795c */ /* 0x000fe20000300000 */
.L_x_22:
[----:B-1----:R-:W-:Y:S05]  /*2ed0*/  @P0 BRA `(.L_x_23) ;  /* 0x0000000000080947 */ /* 0x002fea0003800000 */
[----:B------:R-:W1:Y:S02]  /*2ee0*/  SYNCS.PHASECHK.TRANS64.TRYWAIT P0, [UR16], R229 ;  /* 0x000000e5ff0075a7 */ /* 0x000e640008000150 */
[----:B-1----:R-:W-:Y:S05]  /*2ef0*/  @!P0 BRA `(.L_x_24) ;  /* 0x000000d400b88947 */ /* 0x002fea0003800000 */
.L_x_23:
[----:B------:R-:W-:Y:S01]  /*2f00*/  UIADD3 UR16, UR10, 0x24180, URZ ;  /* 0x000241800a107890 */ /* 0x000fe2000fffe03f */
[----:B------:R-:W-:Y:S01]  /*2f10*/  WARPGROUP.ARRIVE ;  /* 0x00000000000079c5 */ /* 0x000fe20000000000 */
[----:B------:R-:W-:Y:S02]  /*2f20*/  UISETP.NE.AND UP0, UPT, UR7, URZ, UPT ;  /* 0x0000003f0700728c */ /* 0x000fe4000bf05270 */
[----:B------:R-:W-:Y:S02]  /*2f30*/  USHF.R.U32.HI UR16, URZ, 0x4, UR16 ;  /* 0x000000043f107899 */ /* 0x000fe40008011610 */
[----:B------:R-:W-:Y:S02]  /*2f40*/  USEL UR8, UR8, URZ, !UP0 ;  /* 0x0000003f08087287 */ /* 0x000fe4000c000000 */
[----:B------:R-:W-:Y:S02]  /*2f50*/  ULOP3.LUT UR16, UR16, 0x3fff, URZ, 0xc0, !UPT ;  /* 0x00003fff10107892 */ /* 0x000fe4000f8ec03f */
[----:B------:R-:W-:-:S02]  /*2f60*/  UISETP.NE.U32.AND UP0, UPT, UR8, URZ, UPT ;  /* 0x0000003f0800728c */ /* 0x000fc4000bf05070 */
[----:B------:R-:W-:Y:S02]  /*2f70*/  ULOP3.LUT UR7, UR11, 0x10000, URZ, 0xfc, !UPT ;  /* 0x000100000b077892 */ /* 0x000fe4000f8efc3f */
[----:B------:R-:W-:Y:S02]  /*2f80*/  ULOP3.LUT UR8, UR16, 0x10000, URZ, 0xfc, !UPT ;  /* 0x0001000010087892 */ /* 0x000fe4000f8efc3f */
[----:B------:R-:W-:Y:S02]  /*2f90*/  ULEA UR7, UR12, UR7, 0xa ;  /* 0x000000070c077291 */ /* 0x000fe4000f8e503f */
[----:B------:R-:W-:Y:S01]  /*2fa0*/  ULEA UR8, UR12, UR8, 0x9 ;  /* 0x000000080c087291 */ /* 0x000fe2000f8e483f */
[----:B------:R-:W-:Y:S01]  /*2fb0*/  UMOV UR17, 0x80000020 ;  /* 0x8000002000117882 */ /* 0x000fe20000000000 */
[----:B------:R-:W-:Y:S01]  /*2fc0*/  UMOV UR19, 0x80000020 ;  /* 0x8000002000137882 */ /* 0x000fe20000000000 */
[----:B------:R-:W-:Y:S02]  /*2fd0*/  UIADD3 UR6, UR6, 0x2, URZ ;  /* 0x0000000206067890 */ /* 0x000fe4000fffe03f */
[----:B------:R-:W-:-:S02]  /*2fe0*/  UMOV UR16, UR7 ;  /* 0x0000000700107c82 */ /* 0x000fc40008000000 */
[----:B------:R-:W-:Y:S02]  /*2ff0*/  UMOV UR18, UR8 ;  /* 0x0000000800127c82 */ /* 0x000fe40008000000 */
[----:B------:R-:W-:Y:S01]  /*3000*/  QGMMA.64x128x32.F32.E5M2.E5M2 R88, gdesc[UR16], R88, UP0 ;  /* 0x01e00000105879f3 */ /* 0x000fe2000bf03858 */
[----:B------:R-:W-:Y:S01]  /*3010*/  UIADD3 UR16, UR7, 0x200, URZ ;  /* 0x0000020007107890 */ /* 0x000fe2000fffe03f */
[----:B------:R-:W-:-:S10]  /*3020*/  UMOV UR17, 0x80000020 ;  /* 0x8000002000117882 */ /* 0x000fd40000000000 */
[----:B------:R-:W-:Y:S01]  /*3030*/  QGMMA.64x128x32.F32.E5M2.E5M2 R24, gdesc[UR16], R24, UP0 ;  /* 0x01e00000101879f3 */ /* 0x000fe2000bf03818 */
[----:B------:R-:W-:Y:S02]  /*3040*/  UIADD3 UR16, UR7, 0x2, URZ ;  /* 0x0000000207107890 */ /* 0x000fe4000fffe03f */
[----:B------:R-:W-:Y:S01]  /*3050*/  UIADD3 UR18, UR8, 0x2, URZ ;  /* 0x0000000208127890 */ /* 0x000fe2000fffe03f */
[----:B------:R-:W-:Y:S01]  /*3060*/  UMOV UR17, 0x80000020 ;  /* 0x8000002000117882 */ /* 0x000fe20000000000 */
[----:B------:R-:W-:Y:S01]  /*3070*/  UMOV UR19, 0x80000020 ;  /* 0x8000002000137882 */ /* 0x000fe20000000000 */
[----:B------:R-:W-:-:S06]  /*3080*/  UISETP.NE.AND UP0, UPT, UR6, UR25, UPT ;  /* 0x000000190600728c */ /* 0x000fcc000bf05270 */
[----:B------:R-:W-:Y:S01]  /*3090*/  QGMMA.64x128x32.F32.E5M2.E5M2 R88, gdesc[UR16], R88 ;  /* 0x01e00000105879f3 */ /* 0x000fe20008703858 */
[----:B------:R-:W-:Y:S01]  /*30a0*/  UIADD3 UR16, UR7, 0x202, URZ ;  /* 0x0000020207107890 */ /* 0x000fe2000fffe03f */
[----:B------:R-:W-:Y:S01]  /*30b0*/  UMOV UR17, 0x80000020 ;  /* 0x8000002000117882 */ /* 0x000fe20000000000 */
[----:B------:R-:W-:-:S06]  /*30c0*/  USEL UR7, URZ, 0x1, UP0 ;  /* 0x000000013f077887 */ /* 0x000fcc0008000000 */
[----:B------:R-:W-:-:S03]  /*30d0*/  ISETP.NE.AND P0, PT, RZ, UR7, PT ;  /* 0x00000007ff007c0c */ /* 0x000fc6000bf05270 */
[----:B------:R-:W-:Y:S03]  /*30e0*/  QGMMA.64x128x32.F32.E5M2.E5M2 R24, gdesc[UR16], R24, gsb0 ;  /* 0x01e00000101879f3 */ /* 0x000fe60008003818 */
[----:B------:R-:W-:-:S07]  /*30f0*/  WARPGROUP.DEPBAR.LE gsb0, 0x1 ;  /* 0x00008000000079c5 */ /* 0x000fce0000010100 */
[----:B------:R-:W-:Y:S05]  /*3100*/  @!P0 BRA `(.L_x_25) ;  /* 0x0000000c00808947 */ /* 0x000fea0003800000 */
[----:B------:R-:W-:Y:S02]  /*3110*/  WARPGROUP.DEPBAR.LE gsb0, 0x0 ;  /* 0x00008000000079c5 */ /* 0x000fe40000010000 */
[----:B------:R-:W-:-:S01]  /*3120*/  FADD R226, R88, R226 ;  /* 0x000000e258e27221 */ /* 0x000fc20000000000 */
[----:B------:R-:W-:Y:S01]  /*3130*/  FADD R225, R89, R225 ;  /* 0x000000e159e17221 */ /* 0x000fe20000000000 */
[----:B------:R1:W-:Y:S01]  /*3140*/  STL [R1+0x88], R227 ;  /* 0x000088e301007387 */ /* 0x0003e20000100800 */
[----:B------:R-:W-:-:S01]  /*3150*/  FADD R224, R90, R224 ;  /* 0x000000e05ae07221 */ /* 0x000fc20000000000 */
[----:B------:R-:W-:Y:S01]  /*3160*/  FADD R223, R91, R223 ;  /* 0x000000df5bdf7221 */ /* 0x000fe20000000000 */
[----:B------:R-:W-:-:S01]  /*3170*/  FADD R222, R92, R222 ;  /* 0x000000de5cde7221 */ /* 0x000fc20000000000 */
[----:B------:R-:W-:Y:S01]  /*3180*/  FADD R221, R93, R221 ;  /* 0x000000dd5ddd7221 */ /* 0x000fe20000000000 */
[----:B-1----:R-:W2:Y:S04]  /*3190*/  LDL.LU R227, [R1+0x30] ;  /* 0x0000300001e37983 */ /* 0x002ea80000300800 */
[----:B------:R1:W-:Y:S01]  /*31a0*/  STL [R1+0x8c], R226 ;  /* 0x00008ce201007387 */ /* 0x0003e20000100800 */
[----:B------:R-:W-:-:S01]  /*31b0*/  FADD R220, R94, R220 ;  /* 0x000000dc5edc7221 */ /* 0x000fc20000000000 */
[----:B------:R-:W-:-:S02]  /*31c0*/  FADD R219, R95, R219 ;  /* 0x000000db5fdb7221 */ /* 0x000fc40000000000 */
[----:B-1----:R-:W3:Y:S04]  /*31d0*/  LDL.LU R226, [R1+0x2c] ;  /* 0x00002c0001e27983 */ /* 0x002ee80000300800 */
[----:B------:R1:W-:Y:S01]  /*31e0*/  STL [R1+0x90], R225 ;  /* 0x000090e101007387 */ /* 0x0003e20000100800 */
[----:B------:R-:W-:-:S03]  /*31f0*/  FADD R218, R96, R218 ;  /* 0x000000da60da7221 */ /* 0x000fc60000000000 */
[----:B-1----:R-:W4:Y:S04]  /*3200*/  LDL.LU R225, [R1+0x28] ;  /* 0x0000280001e17983 */ /* 0x002f280000300800 */
        /* <DEDUP_REMOVED lines=9> */
[----:B------:R1:W-:Y:S04]  /*32a0*/  STL [R1+0xa0], R221 ;  /* 0x0000a0dd01007387 */ /* 0x0003e80000100800 */
        /* <DEDUP_REMOVED lines=12> */
[----:B-1----:R-:W4:Y:S01]  /*3370*/  LDL.LU R215, [R1] ;  /* 0x0000000001d77983 */ /* 0x002f220000300800 */
[----:B------:R-:W-:-:S01]  /*3380*/  FADD R214, R100, R214 ;  /* 0x000000d664d67221 */ /* 0x000fc20000000000 */
[----:B------:R-:W-:Y:S01]  /*3390*/  FADD R213, R101, R213 ;  /* 0x000000d565d57221 */ /* 0x000fe20000000000 */
[----:B------:R-:W-:-:S01]  /*33a0*/  FADD R212, R102, R212 ;  /* 0x000000d466d47221 */ /* 0x000fc20000000000 */
[----:B------:R-:W-:Y:S01]  /*33b0*/  FADD R211, R103, R211 ;  /* 0x000000d367d37221 */ /* 0x000fe20000000000 */
[----:B------:R-:W-:-:S01]  /*33c0*/  FADD R210, R104, R210 ;  /* 0x000000d268d27221 */ /* 0x000fc20000000000 */
[----:B------:R-:W-:Y:S01]  /*33d0*/  STL [R1+0xbc], R214 ;  /* 0x0000bcd601007387 */ /* 0x000fe20000100800 */
        /* <DEDUP_REMOVED lines=11> */
[----:B------:R1:W-:Y:S01]  /*3490*/  STL [R1+0xc8], R211 ;  /* 0x0000c8d301007387 */ /* 0x0003e20000100800 */
[----:B------:R-:W-:-:S01]  /*34a0*/  FADD R200, R114, R200 ;  /* 0x000000c872c87221 */ /* 0x000fc20000000000 */
[----:B------:R-:W-:Y:S01]  /*34b0*/  FADD R199, R115, R199 ;  /* 0x000000c773c77221 */ /* 0x000fe20000000000 */
        /* <DEDUP_REMOVED lines=69> */
[----:B-----5:R-:W-:Y:S01]  /*3910*/  FADD R0, R57, R0 ;  /* 0x0000000039007221 */ /* 0x020fe20000000000 */
[----:B--2---:R-:W-:-:S01]  /*3920*/  FADD R227, R70, R227 ;  /* 0x000000e346e37221 */ /* 0x004fc20000000000 */
[----:B---3--:R-:W-:Y:S01]  /*3930*/  FADD R226, R69, R226 ;  /* 0x000000e245e27221 */ /* 0x008fe20000000000 */
[----:B----4-:R-:W-:-:S01]  /*3940*/  FADD R225, R68, R225 ;  /* 0x000000e144e17221 */ /* 0x010fc20000000000 */
        /* <DEDUP_REMOVED lines=9> */
[----:B------:R-:W-:-:S05]  /*39e0*/  FADD R215, R58, R215 ;  /* 0x000000d73ad77221 */ /* 0x000fca0000000000 */
[----:B------:R2:W-:Y:S04]  /*39f0*/  STL [R1], R215 ;  /* 0x000000d701007387 */ /* 0x0005e80000100800 */
[----:B------:R3:W-:Y:S04]  /*3a00*/  STL [R1+0x4], R216 ;  /* 0x000004d801007387 */ /* 0x0007e80000100800 */
        /* <DEDUP_REMOVED lines=8> */
[----:B-1----:R-:W4:Y:S04]  /*3a90*/  LDL.LU R211, [R1+0x34] ;  /* 0x0000340001d37983 */ /* 0x002f280000300800 */
[----:B------:R1:W-:Y:S04]  /*3aa0*/  STL [R1+0x28], R225 ;  /* 0x000028e101007387 */ /* 0x0003e80000100800 */
[----:B------:R-:W4:Y:S04]  /*3ab0*/  LDL.LU R212, [R1+0x38] ;  /* 0x0000380001d47983 */ /* 0x000f280000300800 */
[----:B------:R1:W-:Y:S04]  /*3ac0*/  STL [R1+0x2c], R226 ;  /* 0x00002ce201007387 */ /* 0x0003e80000100800 */
[----:B------:R-:W4:Y:S04]  /*3ad0*/  LDL.LU R213, [R1+0x3c] ;  /* 0x00003c0001d57983 */ /* 0x000f280000300800 */
[----:B------:R1:W-:Y:S04]  /*3ae0*/  STL [R1+0x30], R227 ;  /* 0x000030e301007387 */ /* 0x0003e80000100800 */
[----:B------:R-:W4:Y:S04]  /*3af0*/  LDL.LU R214, [R1+0x40] ;  /* 0x0000400001d67983 */ /* 0x000f280000300800 */
[----:B--2---:R-:W2:Y:S04]  /*3b00*/  LDL.LU R215, [R1+0x44] ;  /* 0x0000440001d77983 */ /* 0x004ea80000300800 */
[----:B---3--:R-:W3:Y:S04]  /*3b10*/  LDL.LU R216, [R1+0x48] ;  /* 0x0000480001d87983 */ /* 0x008ee80000300800 */
[----:B----4-:R-:W4:Y:S04]  /*3b20*/  LDL.LU R217, [R1+0x4c] ;  /* 0x00004c0001d97983 */ /* 0x010f280000300800 */
[----:B0-----:R-:W4:Y:S04]  /*3b30*/  LDL.LU R218, [R1+0x50] ;  /* 0x0000500001da7983 */ /* 0x001f280000300800 */
[----:B------:R-:W4:Y:S04]  /*3b40*/  LDL.LU R219, [R1+0x54] ;  /* 0x0000540001db7983 */ /* 0x000f280000300800 */
[----:B------:R-:W4:Y:S04]  /*3b50*/  LDL.LU R220, [R1+0x58] ;  /* 0x0000580001dc7983 */ /* 0x000f280000300800 */
[----:B------:R-:W4:Y:S04]  /*3b60*/  LDL.LU R221, [R1+0x5c] ;  /* 0x00005c0001dd7983 */ /* 0x000f280000300800 */
[----:B------:R-:W4:Y:S04]  /*3b70*/  LDL.LU R222, [R1+0x60] ;  /* 0x0000600001de7983 */ /* 0x000f280000300800 */
[----:B------:R-:W4:Y:S04]  /*3b80*/  LDL.LU R223, [R1+0x64] ;  /* 0x0000640001df7983 */ /* 0x000f280000300800 */
[----:B------:R-:W4:Y:S04]  /*3b90*/  LDL.LU R224, [R1+0x68] ;  /* 0x0000680001e07983 */ /* 0x000f280000300800 */
[----:B-1----:R-:W4:Y:S04]  /*3ba0*/  LDL.LU R225, [R1+0x6c] ;  /* 0x00006c0001e17983 */ /* 0x002f280000300800 */
[----:B------:R-:W4:Y:S04]  /*3bb0*/  LDL.LU R226, [R1+0x70] ;  /* 0x0000700001e27983 */ /* 0x000f280000300800 */
[----:B------:R-:W4:Y:S01]  /*3bc0*/  LDL.LU R227, [R1+0x74] ;  /* 0x0000740001e37983 */ /* 0x000f220000300800 */
[----:B------:R-:W-:-:S05]  /*3bd0*/  FADD R211, R71, R211 ;  /* 0x000000d347d37221 */ /* 0x000fca0000000000 */
[----:B------:R0:W-:Y:S01]  /*3be0*/  STL [R1+0x34], R211 ;  /* 0x000034d301007387 */ /* 0x0001e20000100800 */
[----:B------:R-:W-:-:S03]  /*3bf0*/  FADD R212, R72, R212 ;  /* 0x000000d448d47221 */ /* 0x000fc60000000000 */
[----:B0-----:R1:W5:Y:S01]  /*3c00*/  LDL.LU R211, [R1+0xc8] ;  /* 0x0000c80001d37983 */ /* 0x0013620000300800 */
[----:B------:R-:W-:-:S03]  /*3c10*/  FADD R213, R73, R213 ;  /* 0x000000d549d57221 */ /* 0x000fc60000000000 */
[----:B------:R0:W-:Y:S01]  /*3c20*/  STL [R1+0x38], R212 ;  /* 0x000038d401007387 */ /* 0x0001e20000100800 */
[----:B------:R-:W-:-:S01]  /*3c30*/  FADD R214, R74, R214 ;  /* 0x000000d64ad67221 */ /* 0x000fc20000000000 */
[----:B--2---:R-:W-:Y:S02]  /*3c40*/  FADD R215, R75, R215 ;  /* 0x000000d74bd77221 */ /* 0x004fe40000000000 */
[----:B0-----:R1:W5:Y:S01]  /*3c50*/  LDL.LU R212, [R1+0xc4] ;  /* 0x0000c40001d47983 */ /* 0x0013620000300800 */
[----:B---3--:R-:W-:-:S03]  /*3c60*/  FADD R216, R76, R216 ;  /* 0x000000d84cd87221 */ /* 0x008fc60000000000 */
[----:B------:R0:W-:Y:S01]  /*3c70*/  STL [R1+0x3c], R213 ;  /* 0x00003cd501007387 */ /* 0x0001e20000100800 */
[----:B----4-:R-:W-:-:S03]  /*3c80*/  FADD R217, R77, R217 ;  /* 0x000000d94dd97221 */ /* 0x010fc60000000000 */
[----:B0-----:R1:W5:Y:S01]  /*3c90*/  LDL.LU R213, [R1+0xc0] ;  /* 0x0000c00001d57983 */ /* 0x0013620000300800 */
[----:B------:R-:W-:-:S03]  /*3ca0*/  FADD R218, R78, R218 ;  /* 0x000000da4eda7221 */ /* 0x000fc60000000000 */
[----:B------:R0:W-:Y:S01]  /*3cb0*/  STL [R1+0x40], R214 ;  /* 0x000040d601007387 */ /* 0x0001e20000100800 */
[----:B------:R-:W-:-:S01]  /*3cc0*/  FADD R219, R79, R219 ;  /* 0x000000db4fdb7221 */ /* 0x000fc20000000000 */
[----:B------:R-:W-:Y:S02]  /*3cd0*/  FADD R220, R80, R220 ;  /* 0x000000dc50dc7221 */ /* 0x000fe40000000000 */
[----:B0-----:R1:W5:Y:S04]  /*3ce0*/  LDL.LU R214, [R1+0xbc] ;  /* 0x0000bc0001d67983 */ /* 0x0013680000300800 */
[----:B------:R0:W-:Y:S01]  /*3cf0*/  STL [R1+0x44], R215 ;  /* 0x000044d701007387 */ /* 0x0001e20000100800 */
[----:B------:R-:W-:-:S01]  /*3d00*/  FADD R221, R81, R221 ;  /* 0x000000dd51dd7221 */ /* 0x000fc20000000000 */
[----:B------:R-:W-:-:S02]  /*3d10*/  FADD R222, R82, R222 ;  /* 0x000000de52de7221 */ /* 0x000fc40000000000 */
[----:B0-----:R1:W5:Y:S04]  /*3d20*/  LDL.LU R215, [R1+0xb8] ;  /* 0x0000b80001d77983 */ /* 0x0013680000300800 */
[----:B------:R0:W-:Y:S01]  /*3d30*/  STL [R1+0x48], R216 ;  /* 0x000048d801007387 */ /* 0x0001e20000100800 */
[----:B------:R-:W-:-:S03]  /*3d40*/  FADD R223, R83, R223 ;  /* 0x000000df53df7221 */ /* 0x000fc60000000000 */
        /* <DEDUP_REMOVED lines=13> */
[----:B------:R0:W-:Y:S04]  /*3e20*/  STL [R1+0x5c], R221 ;  /* 0x00005cdd01007387 */ /* 0x0001e80000100800 */
        /* <DEDUP_REMOVED lines=12> */
[----:B0-----:R1:W5:Y:S01]  /*3ef0*/  LDL.LU R227, [R1+0x88] ;  /* 0x0000880001e37983 */ /* 0x0013620000300800 */
[----:B------:R-:W-:-:S05]  /*3f00*/  UMOV UR6, URZ ;  /* 0x0000003f00067c82 */ /* 0x000fca0008000000 */
.L_x_25:
[----:B------:R-:W-:Y:S05]  /*3f10*/  @!P1 BRA `(.L_x_26) ;  /* 0x0000000000049947 */ /* 0x000fea0003800000 */
[----:B------:R-:W-:Y:S01]  /*3f20*/  BPT.TRAP 0x1 ;  /* 0x000000040000795c */ /* 0x000fe20000300000 */
.L_x_26:
[----:B------:R-:W-:Y:S02]  /*3f30*/  UISETP.GT.U32.AND UP0, UPT, UR13, 0x1, UPT ;  /* 0x000000010d00788c */ /* 0x000fe4000bf04070 */
[----:B------:R-:W-:-:S04]  /*3f40*/  ULEA UR8, UR24, UR10, 0x3 ;  /* 0x0000000a18087291 */ /* 0x000fc8000f8e183f */
[----:B------:R-:W-:Y:S01]  /*3f50*/  UIADD3 UR8, UR8, 0x48, URZ ;  /* 0x0000004808087890 */ /* 0x000fe2000fffe03f */
[----:B------:R-:W-:-:S03]  /*3f60*/  PLOP3.LUT P0, PT, PT, PT, UP0, 0x80, 0x0 ;  /* 0x000000000000781c */ /* 0x000fc60003f0f008 */
[----:B------:R-:W-:-:S09]  /*3f70*/  UPRMT UR8, URZ, 0x654, UR8 ;  /* 0x000006543f087896 */ /* 0x000fd20008000008 */
[----:B------:R-:W-:Y:S01]  /*3f80*/  SYNCS.ARRIVE.TRANS64.RED.A1T0 RZ, [UR8], RZ ;  /* 0x000000ffffff79a7 */ /* 0x000fe20008100408 */
[----:B------:R-:W-:Y:S05]  /*3f90*/  @P0 BRA `(.L_x_27) ;  /* 0x0000000000040947 */ /* 0x000fea0003800000 */
[----:B------:R-:W-:Y:S01]  /*3fa0*/  BPT.TRAP 0x1 ;  /* 0x000000040000795c */ /* 0x000fe20000300000 */
.L_x_27:
[----:B------:R-:W-:Y:S01]  /*3fb0*/  UIADD3 UR12, UR12, 0x1, URZ ;  /* 0x000000010c0c7890 */ /* 0x000fe2000fffe03f */
[C---:B------:R-:W-:Y:S01]  /*3fc0*/  ISETP.GT.AND P0, PT, R228.reuse, 0x1, PT ;  /* 0x00000001e400780c */ /* 0x040fe20003f04270 */
[----:B------:R-:W-:Y:S01]  /*3fd0*/  UIADD3 UR24, UR24, 0x1, URZ ;  /* 0x0000000118187890 */ /* 0x000fe2000fffe03f */
[----:B------:R-:W-:Y:S01]  /*3fe0*/  VIADD R228, R228, 0xffffffff ;  /* 0xffffffffe4e47836 */ /* 0x000fe20000000000 */
[----:B------:R-:W-:Y:S02]  /*3ff0*/  UISETP.NE.AND UP0, UPT, UR12, 0x9, UPT ;  /* 0x000000090c00788c */ /* 0x000fe4000bf05270 */
[----:B------:R-:W-:Y:S02]  /*4000*/  UISETP.NE.AND UP1, UPT, UR24, 0x9, UPT ;  /* 0x000000091800788c */ /* 0x000fe4000bf25270 */
[----:B------:R-:W-:Y:S02]  /*4010*/  USEL UR8, URZ, 0x1, UP0 ;  /* 0x000000013f087887 */ /* 0x000fe40008000000 */
[----:B------:R-:W-:-:S02]  /*4020*/  USEL UR12, UR12, URZ, UP0 ;  /* 0x0000003f0c0c7287 */ /* 0x000fc40008000000 */
[----:B------:R-:W-:Y:S02]  /*4030*/  USEL UR24, UR24, URZ, UP1 ;  /* 0x0000003f18187287 */ /* 0x000fe40008800000 */
[----:B-----5:R-:W-:Y:S01]  /*4040*/  LOP3.LUT R227, R227, UR8, RZ, 0x3c, !PT ;  /* 0x00000008e3e37c12 */ /* 0x020fe2000f8e3cff */
[----:B------:R-:W-:Y:S01]  /*4050*/  UMOV UR8, 0x1 ;  /* 0x0000000100087882 */ /* 0x000fe20000000000 */
[----:B------:R-:W-:Y:S08]  /*4060*/  @P0 BRA `(.L_x_28) ;  /* 0xffffffec00680947 */ /* 0x000ff0000383ffff */
.L_x_20:
[----:B------:R-:W-:-:S04]  /*4070*/  UISETP.NE.AND UP0, UPT, UR6, URZ, UPT ;  /* 0x0000003f0600728c */ /* 0x000fc8000bf05270 */
[----:B------:R-:W-:-:S06]  /*4080*/  USEL UR6, URZ, 0x1, !UP0 ;  /* 0x000000013f067887 */ /* 0x000fcc000c000000 */
[----:B------:R-:W-:-:S13]  /*4090*/  ISETP.NE.AND P0, PT, RZ, UR6, PT ;  /* 0x00000006ff007c0c */ /* 0x000fda000bf05270 */
[----:B------:R-:W-:Y:S05]  /*40a0*/  @!P0 BRA `(.L_x_29) ;  /* 0x0000000c00dc8947 */ /* 0x000fea0003800000 */
[----:B------:R-:W2:Y:S04]  /*40b0*/  LDL.LU R227, [R1+0x74] ;  /* 0x0000740001e37983 */ /* 0x000ea80000300800 */
[----:B--2---:R2:W-:Y:S04]  /*40c0*/  STL [R1+0x88], R227 ;  /* 0x000088e301007387 */ /* 0x0045e80000100800 */
[----:B--2---:R-:W2:Y:S04]  /*40d0*/  LDL.LU R227, [R1+0x70] ;  /* 0x0000700001e37983 */ /* 0x004ea80000300800 */
        /* <DEDUP_REMOVED lines=55> */
[----:B--2---:R-:W2:Y:S01]  /*4450*/  LDL.LU R227, [R1] ;  /* 0x0000000001e37983 */ /* 0x004ea20000300800 */
[----:B------:R-:W-:-:S02]  /*4460*/  WARPGROUP.DEPBAR.LE gsb0, 0x0 ;  /* 0x00008000000079c5 */ /* 0x000fc40000010000 */
[----:B------:R-:W-:Y:S01]  /*4470*/  FADD R226, R88, R226 ;  /* 0x000000e258e27221 */ /* 0x000fe20000000000 */
        /* <DEDUP_REMOVED lines=97> */
[----:B--2---:R-:W-:-:S05]  /*4a90*/  FADD R227, R58, R227 ;  /* 0x000000e33ae37221 */ /* 0x004fca0000000000 */
[----:B------:R2:W-:Y:S04]  /*4aa0*/  STL [R1], R227 ;  /* 0x000000e301007387 */ /* 0x0005e80000100800 */
[----:B--2---:R-:W2:Y:S02]  /*4ab0*/  LDL.LU R227, [R1+0xf8] ;  /* 0x0000f80001e37983 */ /* 0x004ea40000300800 */
[----:B--2---:R-:W-:-:S05]  /*4ac0*/  FADD R227, R59, R227 ;  /* 0x000000e33be37221 */ /* 0x004fca0000000000 */
[----:B------:R2:W-:Y:S04]  /*4ad0*/  STL [R1+0x4], R227 ;  /* 0x000004e301007387 */ /* 0x0005e80000100800 */
        /* <DEDUP_REMOVED lines=83> */
[----:B------:R2:W-:Y:S02]  /*5010*/  STL [R1+0x74], R227 ;  /* 0x000074e301007387 */ /* 0x0005e40000100800 */
.L_x_29:
[----:B------:R-:W-:Y:S02]  /*5020*/  WARPGROUP.DEPBAR.LE gsb0, 0x0 ;  /* 0x00008000000079c5 */ /* 0x000fe40000010000 */
[----:B------:R-:W3:Y:S02]  /*5030*/  LDC R24, c[0x0][0x28c] ;  /* 0x0000a300ff187b82 */ /* 0x000ee40000000800 */
[----:B---3--:R-:W-:-:S13]  /*5040*/  ISETP.GE.AND P0, PT, R24, 0x1, PT ;  /* 0x000000011800780c */ /* 0x008fda0003f06270 */
[----:B------:R-:W-:Y:S05]  /*5050*/  @!P0 BRA `(.L_x_30) ;  /* 0x0000000000488947 */ /* 0x000fea0003800000 */
[----:B------:R-:W-:-:S06]  /*5060*/  UISETP.NE.AND UP0, UPT, UR23, 0x3, UPT ;  /* 0x000000031700788c */ /* 0x000fcc000bf05270 */
[----:B------:R-:W-:-:S13]  /*5070*/  PLOP3.LUT P0, PT, PT, PT, UP0, 0x80, 0x0 ;  /* 0x000000000000781c */ /* 0x000fda0003f0f008 */
[----:B------:R-:W-:Y:S05]  /*5080*/  @!P0 BRA `(.L_x_31) ;  /* 0x0000000000048947 */ /* 0x000fea0003800000 */
[----:B------:R-:W-:Y:S01]  /*5090*/  BPT.TRAP 0x1 ;  /* 0x000000040000795c */ /* 0x000fe20000300000 */
.L_x_31:
[----:B------:R-:W-:-:S04]  /*50a0*/  UISETP.LT.AND UP0, UPT, UR9, 0x1, UPT ;  /* 0x000000010900788c */ /* 0x000fc8000bf01270 */
[----:B------:R-:W-:Y:S02]  /*50b0*/  USEL UR8, UR9, 0x1, UP0 ;  /* 0x0000000109087887 */ /* 0x000fe40008000000 */
[----:B------:R-:W-:Y:S02]  /*50c0*/  UISETP.GT.U32.AND UP0, UPT, UR13, 0x1, UPT ;  /* 0x000000010d00788c */ /* 0x000fe4000bf04070 */
[----:B------:R-:W-:-:S04]  /*50d0*/  UIADD3 UR8, UR5, UR9, -UR8 ;  /* 0x0000000905087290 */ /* 0x000fc8000fffe808 */
[----:B------:R-:W-:Y:S01]  /*50e0*/  UIMAD.WIDE.U32 UR6, UR8, 0x38e38e39, URZ ;  /* 0x38e38e39080678a5 */ /* 0x000fe2000f8e003f */
[----:B------:R-:W-:-:S03]  /*50f0*/  PLOP3.LUT P0, PT, PT, PT, UP0, 0x80, 0x0 ;  /* 0x000000000000781c */ /* 0x000fc60003f0f008 */
[----:B------:R-:W-:-:S04]  /*5100*/  USHF.R.U32.HI UR6, URZ, 0x1, UR7 ;  /* 0x000000013f067899 */ /* 0x000fc80008011607 */
[----:B------:R-:W-:-:S04]  /*5110*/  UIMAD UR8, UR6, -0x9, UR8 ;  /* 0xfffffff7060878a4 */ /* 0x000fc8000f8e0208 */
[----:B------:R-:W-:-:S04]  /*5120*/  ULEA UR8, UR8, UR10, 0x3 ;  /* 0x0000000a08087291 */ /* 0x000fc8000f8e183f */
[----:B------:R-:W-:-:S04]  /*5130*/  UIADD3 UR8, UR8, 0x48, URZ ;  /* 0x0000004808087890 */ /* 0x000fc8000fffe03f */
[----:B------:R-:W-:-:S09]  /*5140*/  UPRMT UR8, URZ, 0x654, UR8 ;  /* 0x000006543f087896 */ /* 0x000fd20008000008 */
[----:B------:R-:W-:Y:S01]  /*5150*/  SYNCS.ARRIVE.TRANS64.RED.A1T0 RZ, [UR8], RZ ;  /* 0x000000ffffff79a7 */ /* 0x000fe20008100408 */
[----:B------:R-:W-:Y:S05]  /*5160*/  @P0 BRA `(.L_x_30) ;  /* 0x0000000000040947 */ /* 0x000fea0003800000 */
[----:B------:R-:W-:Y:S01]  /*5170*/  BPT.TRAP 0x1 ;  /* 0x000000040000795c */ /* 0x000fe20000300000 */
.L_x_30:
[----:B------:R3:W-:Y:S01]  /*5180*/  STL [R1+0x8c], R2 ;  /* 0x00008c0201007387 */ /* 0x0007e20000100800 */
[----:B------:R-:W4:Y:S01]  /*5190*/  LDC R29, c[0x0][0x288] ;  /* 0x0000a200ff1d7b82 */ /* 0x000f220000000800 */
[----:B------:R-:W-:Y:S02]  /*51a0*/  UIADD3 UR10, UR9, UR5, URZ ;  /* 0x00000005090a7290 */ /* 0x000fe4000fffe03f */
[----:B------:R-:W-:Y:S01]  /*51b0*/  USHF.R.S32.HI UR11, URZ, 0x1f, UR22 ;  /* 0x0000001f3f0b7899 */ /* 0x000fe20008011416 */
[----:B------:R-:W-:Y:S01]  /*51c0*/  ULDC.64 UR6, c[0x0][0x5d0] ;  /* 0x0001740000067ab9 */ /* 0x000fe20000000a00 */
[----:B------:R-:W-:Y:S01]  /*51d0*/  ULDC UR12, c[0x0][0x284] ;  /* 0x0000a100000c7ab9 */ /* 0x000fe20000000800 */
[----:B---3--:R-:W3:Y:S04]  /*51e0*/  LDL.LU R2, [R1+0x80] ;  /* 0x0000800001027983 */ /* 0x008ee80000300800 */
[----:B------:R0:W-:Y:S04]  /*51f0*/  STL [R1+0x88], R0 ;  /* 0x0000880001007387 */ /* 0x0001e80000100800 */
[----:B--2---:R-:W2:Y:S01]  /*5200*/  LDL.LU R227, [R1+0x84] ;  /* 0x0000840001e37983 */ /* 0x004ea20000300800 */
[----:B0-----:R-:W0:Y:S02]  /*5210*/  S2R R0, SR_TID.X ;  /* 0x0000000000007919 */ /* 0x001e240000002100 */
[----:B0-----:R-:W-:-:S02]  /*5220*/  SHF.R.U32.HI R24, RZ, 0x2, R0 ;  /* 0x00000002ff187819 */ /* 0x001fc40000011600 */
[----:B------:R-:W-:Y:S02]  /*5230*/  LOP3.LUT R26, R0, 0x60, RZ, 0xc0, !PT ;  /* 0x00000060001a7812 */ /* 0x000fe400078ec0ff */
[----:B------:R-:W-:Y:S02]  /*5240*/  SHF.R.U32.HI R27, RZ, 0x7, R0 ;  /* 0x00000007ff1b7819 */ /* 0x000fe40000011600 */
[----:B------:R-:W-:Y:S02]  /*5250*/  LOP3.LUT R25, R24, 0x7, RZ, 0xc0, !PT ;  /* 0x0000000718197812 */ /* 0x000fe400078ec0ff */
[----:B------:R-:W-:Y:S02]  /*5260*/  SHF.R.U32.HI R28, RZ, 0x1, R26 ;  /* 0x00000001ff1c7819 */ /* 0x000fe4000001161a */
[----:B------:R-:W-:Y:S02]  /*5270*/  LOP3.LUT R24, R27, 0x1, RZ, 0xc0, !PT ;  /* 0x000000011b187812 */ /* 0x000fe400078ec0ff */
[----:B------:R-:W-:Y:S01]  /*5280*/  IADD3 R27, RZ, -R28, -R25 ;  /* 0x8000001cff1b7210 */ /* 0x000fe20007ffe819 */
[----:B------:R-:W-:-:S02]  /*5290*/  IMAD.SHL.U32 R32, R0, 0x2, RZ ;  /* 0x0000000200207824 */ /* 0x000fc400078e00ff */
[C---:B------:R-:W-:Y:S02]  /*52a0*/  IMAD.SHL.U32 R26, R24.reuse, 0x40, RZ ;  /* 0x00000040181a7824 */ /* 0x040fe400078e00ff */
[----:B------:R-:W-:Y:S01]  /*52b0*/  IMAD R42, R24, -0x40, R27 ;  /* 0xffffffc0182a7824 */ /* 0x000fe200078e021b */
[----:B------:R-:W-:Y:S01]  /*52c0*/  LOP3.LUT R24, R0, 0x3, RZ, 0xc0, !PT ;  /* 0x0000000300187812 */ /* 0x000fe200078ec0ff */
[----:B---3--:R-:W-:Y:S02]  /*52d0*/  IMAD.SHL.U32 R41, R2, 0x80, RZ ;  /* 0x0000008002297824 */ /* 0x008fe400078e00ff */
[----:B------:R0:W5:Y:S04]  /*52e0*/  LDL.LU R2, [R1+0x8c] ;  /* 0x00008c0001027983 */ /* 0x0001680000300800 */
[----:B------:R0:W5:Y:S01]  /*52f0*/  LDL.LU R0, [R1+0x88] ;  /* 0x0000880001007983 */ /* 0x0001620000300800 */
[----:B------:R-:W-:Y:S01]  /*5300*/  LOP3.LUT R43, R26, 0x40, R25, 0xe2, !PT ;  /* 0x000000401a2b7812 */ /* 0x000fe200078ee219 */
[----:B--2---:R-:W-:Y:S01]  /*5310*/  IMAD.SHL.U32 R25, R227, 0x100, RZ ;  /* 0x00000100e3197824 */ /* 0x004fe200078e00ff */
[----:B------:R-:W-:Y:S01]  /*5320*/  UISETP.GT.U32.AND UP0, UPT, UR10, 0x8, UPT ;  /* 0x000000080a00788c */ /* 0x000fe2000bf04070 */
[C---:B----4-:R-:W-:Y:S01]  /*5330*/  ISETP.GE.AND P0, PT, R41.reuse, R29, PT ;  /* 0x0000001d2900720c */ /* 0x050fe20003f06270 */
[----:B------:R-:W-:Y:S01]  /*5340*/  UIMAD UR5, UR11, UR6, URZ ;  /* 0x000000060b0572a4 */ /* 0x000fe2000f8e023f */
[----:B------:R-:W-:Y:S01]  /*5350*/  LOP3.LUT R32, R41, 0x6, R32, 0xf8, !PT ;  /* 0x0000000629207812 */ /* 0x000fe200078ef820 */
[----:B------:R-:W-:Y:S01]  /*5360*/  UISETP.LT.U32.AND UP0, UPT, UR9, 0x9, UP0 ;  /* 0x000000090900788c */ /* 0x000fe20008701070 */
[----:B------:R-:W-:Y:S01]  /*5370*/  ISETP.GE.OR P0, PT, R25, UR12, P0 ;  /* 0x0000000c19007c0c */ /* 0x000fe20008706670 */
[----:B------:R-:W-:Y:S01]  /*5380*/  UISETP.GE.U32.AND UP1, UPT, UR9, 0x9, UPT ;  /* 0x000000090900788c */ /* 0x000fe2000bf26070 */
[----:B------:R-:W-:Y:S01]  /*5390*/  IMAD.U32 R27, RZ, RZ, UR6 ;  /* 0x00000006ff1b7e24 */ /* 0x000fe2000f8e00ff */
[----:B------:R-:W-:Y:S01]  /*53a0*/  UIMAD UR8, UR22, UR7, UR5 ;  /* 0x00000007160872a4 */ /* 0x000fe2000f8e0205 */
[----:B------:R-:W-:Y:S01]  /*53b0*/  SHF.R.S32.HI R33, RZ, 0x1f, R32 ;  /* 0x0000001fff217819 */ /* 0x000fe20000011420 */
[----:B------:R-:W-:-:S02]  /*53c0*/  UIMAD.WIDE.U32 UR6, UR10, 0x38e38e39, URZ ;  /* 0x38e38e390a0678a5 */ /* 0x000fc4000f8e003f */
[----:B------:R-:W-:Y:S02]  /*53d0*/  USEL UR5, URZ, 0x1, !UP0 ;  /* 0x000000013f057887 */ /* 0x000fe4000c000000 */
[----:B------:R-:W-:Y:S01]  /*53e0*/  USHF.R.U32.HI UR6, URZ, 0x1, UR7 ;  /* 0x000000013f067899 */ /* 0x000fe20008011607 */
[----:B------:R-:W-:Y:S01]  /*53f0*/  IMAD.WIDE.U32 R26, R27, UR22, R32 ;  /* 0x000000161b1a7c25 */ /* 0x000fe2000f8e0020 */
[----:B------:R-:W-:Y:S01]  /*5400*/  ULOP3.LUT UR4, UR4, UR5, URZ, 0x3c, !UPT ;  /* 0x0000000504047292 */ /* 0x000fe2000f8e3c3f */
[----:B------:R-:W-:Y:S02]  /*5410*/  IADD3 R42, -R25, UR12, R42 ;  /* 0x0000000c192a7c10 */ /* 0x000fe4000fffe12a */
[----:B------:R-:W-:Y:S01]  /*5420*/  IMAD.WIDE R38, R227, 0x100, RZ ;  /* 0x00000100e3267825 */ /* 0x000fe200078e02ff */
[----:B------:R-:W-:Y:S02]  /*5430*/  UIMAD UR5, UR6, -0x9, UR10 ;  /* 0xfffffff7060578a4 */ /* 0x000fe4000f8e020a */
[----:B------:R-:W-:Y:S01]  /*5440*/  @UP1 ULOP3.LUT UR4, UR4, 0x1, UR6, 0x78, !UPT ;  /* 0x0000000104041892 */ /* 0x000fe2000f8e7806 */
[----:B------:R-:W-:-:S02]  /*5450*/  IMAD R24, R24, -0x2, R29 ;  /* 0xfffffffe18187824 */ /* 0x000fc400078e021d */
[----:B------:R-:W-:Y:S01]  /*5460*/  VIADD R27, R27, UR8 ;  /* 0x000000081b1b7c36 */ /* 0x000fe20008000000 */
[----:B------:R-:W-:Y:S01]  /*5470*/  LOP3.LUT R43, R38, R43, R28, 0xfe, !PT ;  /* 0x0000002b262b7212 */ /* 0x000fe200078efe1c */
[----:B------:R-:W-:Y:S02]  /*5480*/  IMAD.IADD R41, R24, 0x1, -R41 ;  /* 0x0000000118297824 */ /* 0x000fe400078e0a29 */
[----:B------:R-:W-:Y:S01]  /*5490*/  IMAD.MOV.U32 R40, RZ, RZ, -0x1 ;  /* 0xffffffffff287424 */ /* 0x000fe200078e00ff */
[----:B0-----:R-:W-:Y:S06]  /*54a0*/  @P0 BRA `(.L_x_32) ;  /* 0x0000008c00fc0947 */ /* 0x001fec0003800000 */
[----:B------:R-:W0:Y:S01]  /*54b0*/  LDC.64 R28, c[0x0][0x5c8] ;  /* 0x00017200ff1c7b82 */ /* 0x000e220000000a00 */
[----:B------:R-:W-:Y:S01]  /*54c0*/  ULDC.64 UR6, c[0x0][0x5c0] ;  /* 0x0001700000067ab9 */ /* 0x000fe20000000a00 */
[----:B------:R-:W-:Y:S01]  /*54d0*/  BSSY B0, `(.L_x_32) ;  /* 0x00008fc000007945 */ /* 0x000fe20003800000 */
[-C--:B0-----:R-:W-:Y:S01]  /*54e0*/  IMAD R24, R39, R28.reuse, RZ ;  /* 0x0000001c27187224 */ /* 0x081fe200078e02ff */
[----:B------:R-:W-:Y:S01]  /*54f0*/  SHF.L.U64.HI R34, R28, 0x3, R29 ;  /* 0x000000031c227819 */ /* 0x000fe2000001021d */
[----:B------:R-:W-:-:S04]  /*5500*/  IMAD.WIDE.U32 R26, R43, R28, R26 ;  /* 0x0000001c2b1a7225 */ /* 0x000fc800078e001a */
[----:B------:R-:W-:Y:S01]  /*5510*/  IMAD R25, R43, R29, R24 ;  /* 0x0000001d2b197224 */ /* 0x000fe200078e0218 */
[----:B------:R-:W-:Y:S01]  /*5520*/  IADD3 R24, P3, R26, UR6, RZ ;  /* 0x000000061a187c10 */ /* 0x000fe2000ff7e0ff */
[C---:B------:R-:W-:Y:S01]  /*5530*/  IMAD.SHL.U32 R35, R28.reuse, 0x8, RZ ;  /* 0x000000081c237824 */ /* 0x040fe200078e00ff */
[----:B------:R-:W-:Y:S01]  /*5540*/  LEA R30, P2, R28, R26, 0x7 ;  /* 0x0000001a1c1e7211 */ /* 0x000fe200078438ff */
[----:B------:R-:W-:-:S03]  /*5550*/  IMAD.IADD R27, R27, 0x1, R25 ;  /* 0x000000011b1b7824 */ /* 0x000fc600078e0219 */
[----:B------:R-:W-:Y:S02]  /*5560*/  IADD3 R26, P1, P0, R26, UR6, R35 ;  /* 0x000000061a1a7c10 */ /* 0x000fe4000f83e023 */
[----:B------:R-:W-:Y:S02]  /*5570*/  IADD3.X R25, R27, UR7, RZ, P3, !PT ;  /* 0x000000071b197c10 */ /* 0x000fe40009ffe4ff */
[----:B------:R-:W-:Y:S02]  /*5580*/  FSETP.NEU.AND P3, PT, RZ, UR21, PT ;  /* 0x00000015ff007c0b */ /* 0x000fe4000bf6d000 */
[----:B------:R-:W-:Y:S02]  /*5590*/  LEA.HI.X R31, R28, R27, R29, 0x7, P2 ;  /* 0x0000001b1c1f7211 */ /* 0x000fe400010f3c1d */
[C---:B------:R-:W-:Y:S02]  /*55a0*/  IADD3 R28, P2, R30.reuse, UR6, RZ ;  /* 0x000000061e1c7c10 */ /* 0x040fe4000ff5e0ff */
[----:B------:R-:W-:-:S02]  /*55b0*/  IADD3 R30, P5, P6, R30, UR6, R35 ;  /* 0x000000061e1e7c10 */ /* 0x000fc4000febe023 */
[----:B------:R-:W-:Y:S02]  /*55c0*/  IADD3.X R29, R31, UR7, RZ, P2, !PT ;  /* 0x000000071f1d7c10 */ /* 0x000fe400097fe4ff */
[--C-:B------:R-:W-:Y:S02]  /*55d0*/  IADD3.X R27, R27, UR7, R34.reuse, P1, P0 ;  /* 0x000000071b1b7c10 */ /* 0x100fe40008fe0422 */
[----:B------:R-:W-:Y:S01]  /*55e0*/  IADD3.X R31, R31, UR7, R34, P5, P6 ;  /* 0x000000071f1f7c10 */ /* 0x000fe2000afec422 */
[----:B------:R-:W-:Y:S06]  /*55f0*/  @!P3 BRA `(.L_x_33) ;  /* 0x0000006c001cb947 */ /* 0x000fec0003800000 */
[----:B------:R-:W-:Y:S01]  /*5600*/  ULDC.64 UR16, c[0x0][0x5b8] ;  /* 0x00016e0000107ab9 */ /* 0x000fe20000000a00 */
[----:B------:R-:W-:Y:S01]  /*5610*/  ISETP.GE.AND P0, PT, R42, 0x1, PT ;  /* 0x000000012a00780c */ /* 0x000fe20003f06270 */
[----:B------:R-:W-:Y:S02]  /*5620*/  UIMAD UR6, UR11, UR16, URZ ;  /* 0x000000100b0672a4 */ /* 0x000fe4000f8e023f */
[----:B------:R-:W-:Y:S01]  /*5630*/  IMAD.U32 R35, RZ, RZ, UR16 ;  /* 0x00000010ff237e24 */ /* 0x000fe2000f8e00ff */
[----:B------:R-:W-:Y:S01]  /*5640*/  BSSY B1, `(.L_x_34) ;  /* 0x0000010000017945 */ /* 0x000fe20003800000 */
[----:B------:R-:W-:Y:S01]  /*5650*/  ISETP.LT.OR P3, PT, R41, 0x1, !P0 ;  /* 0x000000012900780c */ /* 0x000fe20004761670 */
[----:B------:R-:W-:Y:S02]  /*5660*/  UIMAD UR6, UR22, UR17, UR6 ;  /* 0x00000011160672a4 */ /* 0x000fe4000f8e0206 */
[----:B------:R-:W-:Y:S01]  /*5670*/  IMAD.WIDE.U32 R32, R35, UR22, R32 ;  /* 0x0000001623207c25 */ /* 0x000fe2000f8e0020 */
[----:B------:R-:W-:-:S03]  /*5680*/  ULDC.64 UR10, c[0x0][0x5a8] ;  /* 0x00016a00000a7ab9 */ /* 0x000fc60000000a00 */
[----:B------:R-:W-:Y:S02]  /*5690*/  IMAD.MOV.U32 R36, RZ, RZ, R32 ;  /* 0x000000ffff247224 */ /* 0x000fe400078e0020 */
[----:B------:R-:W-:Y:S01]  /*56a0*/  VIADD R37, R33, UR6 ;  /* 0x0000000621257c36 */ /* 0x000fe20008000000 */
[----:B------:R-:W-:Y:S02]  /*56b0*/  ULDC.64 UR6, c[0x0][0x5b0] ;  /* 0x00016c0000067ab9 */ /* 0x000fe40000000a00 */
[----:B------:R-:W-:Y:S02]  /*56c0*/  IMAD R34, R39, UR6, RZ ;  /* 0x0000000627227c24 */ /* 0x000fe4000f8e02ff */
[----:B------:R-:W-:-:S04]  /*56d0*/  IMAD.WIDE.U32 R32, R43, UR6, R36 ;  /* 0x000000062b207c25 */ /* 0x000fc8000f8e0024 */
[--C-:B------:R-:W-:Y:S01]  /*56e0*/  IMAD R35, R43, UR7, R34.reuse ;  /* 0x000000072b237c24 */ /* 0x100fe2000f8e0222 */
[----:B------:R-:W-:Y:S02]  /*56f0*/  IADD3 R32, P1, R32, UR10, RZ ;  /* 0x0000000a20207c10 */ /* 0x000fe4000ff3e0ff */
[----:B------:R-:W-:Y:S02]  /*5700*/  PRMT R34, RZ, 0x7610, R34 ;  /* 0x00007610ff227816 */ /* 0x000fe40000000022 */
[----:B------:R-:W-:Y:S01]  /*5710*/  IADD3.X R33, R33, UR11, R35, P1, !PT ;  /* 0x0000000b21217c10 */ /* 0x000fe20008ffe423 */
[----:B------:R-:W-:Y:S08]  /*5720*/  @P3 BRA `(.L_x_35) ;  /* 0x0000000000043947 */ /* 0x000ff00003800000 */
[----:B------:R0:W5:Y:S02]  /*5730*/  LDG.E.U8 R34, desc[UR14][R32.64] ;  /* 0x0000000e20227981 */ /* 0x000164000c1e1100 */
.L_x_35:
[----:B------:R-:W-:Y:S05]  /*5740*/  BSYNC B1 ;  /* 0x0000000000017941 */ /* 0x000fea0003800000 */
.L_x_34:
[----:B-----5:R-:W-:Y:S01]  /*5750*/  LOP3.LUT R34, R34, 0xff, RZ, 0xc0, !PT ;  /* 0x000000ff22227812 */ /* 0x020fe200078ec0ff */
[----:B------:R-:W-:Y:S01]  /*5760*/  BSSY B1, `(.L_x_36) ;  /* 0x000000b000017945 */ /* 0x000fe20003800000 */
[----:B------:R-:W-:Y:S02]  /*5770*/  ISETP.LT.OR P2, PT, R41, 0x2, !P0 ;  /* 0x000000022900780c */ /* 0x000fe40004741670 */
[----:B------:R-:W-:-:S05]  /*5780*/  F2FP.F16.E5M2.UNPACK_B R34, R34 ;  /* 0x00000022ff22723e */ /* 0x000fca00020004ff */
[----:B------:R-:W-:-:S05]  /*5790*/  HADD2.F32 R34, -RZ, R34.H0_H0 ;  /* 0x20000022ff227230 */ /* 0x000fca0000004100 */
[----:B------:R-:W-:Y:S01]  /*57a0*/  FMUL R35, R34, UR21 ;  /* 0x0000001522237c20 */ /* 0x000fe20008400000 */
[----:B------:R-:W-:-:S03]  /*57b0*/  PRMT R34, RZ, 0x7610, R34 ;  /* 0x00007610ff227816 */ /* 0x000fc60000000022 */
[----:B------:R-:W-:-:S05]  /*57c0*/  FFMA R35, R226, UR20, R35 ;  /* 0x00000014e2237c23 */ /* 0x000fca0008000023 */
[----:B------:R-:W-:-:S05]  /*57d0*/  F2FP.SATFINITE.E5M2.F32.PACK_AB_MERGE_C R35, RZ, R35, RZ ;  /* 0x00000023ff23723e */ /* 0x000fca00048060ff */
[----:B------:R2:W-:Y:S01]  /*57e0*/  @!P3 STG.E.U8 desc[UR14][R24.64], R35 ;  /* 0x000000231800b986 */ /* 0x0005e2000c10110e */
[----:B------:R-:W-:Y:S05]  /*57f0*/  @P2 BRA `(.L_x_37) ;  /* 0x0000000000042947 */ /* 0x000fea0003800000 */
[----:B------:R3:W5:Y:S02]  /*5800*/  LDG.E.U8 R34, desc[UR14][R32.64+0x1] ;  /* 0x0000010e20227981 */ /* 0x000764000c1e1100 */
.L_x_37:
[----:B------:R-:W-:Y:S05]  /*5810*/  BSYNC B1 ;  /* 0x0000000000017941 */ /* 0x000fea0003800000 */
.L_x_36:
[----:B-----5:R-:W-:Y:S01]  /*5820*/  LOP3.LUT R34, R34, 0xff, RZ, 0xc0, !PT ;  /* 0x000000ff22227812 */ /* 0x020fe200078ec0ff */
[----:B------:R-:W-:Y:S01]  /*5830*/  BSSY B1, `(.L_x_38) ;  /* 0x0000013000017945 */ /* 0x000fe20003800000 */
[----:B------:R-:W-:Y:S02]  /*5840*/  IADD3 R45, P1, R43, 0x8, RZ ;  /* 0x000000082b2d7810 */ /* 0x000fe40007f3e0ff */
[----:B------:R-:W-:-:S03]  /*5850*/  F2FP.F16.E5M2.UNPACK_B R34, R34 ;  /* 0x00000022ff22723e */ /* 0x000fc600020004ff */
[----:B--2---:R-:W-:Y:S01]  /*5860*/  IMAD.X R35, RZ, RZ, R39, P1 ;  /* 0x000000ffff237224 */ /* 0x004fe200008e0627 */
[----:B------:R-:W-:Y:S01]  /*5870*/  ISETP.GE.AND P1, PT, R42, 0x9, PT ;  /* 0x000000092a00780c */ /* 0x000fe20003f26270 */
[----:B------:R-:W-:Y:S02]  /*5880*/  HADD2.F32 R34, -RZ, R34.H0_H0 ;  /* 0x20000022ff227230 */ /* 0x000fe40000004100 */
[----:B------:R-:W-:Y:S01]  /*5890*/  IMAD R46, R35, UR6, RZ ;  /* 0x00000006232e7c24 */ /* 0x000fe2000f8e02ff */
[----:B------:R-:W-:Y:S02]  /*58a0*/  ISETP.LT.OR P5, PT, R41, 0x1, !P1 ;  /* 0x000000012900780c */ /* 0x000fe40004fa1670 */
[----:B------:R-:W-:Y:S01]  /*58b0*/  FMUL R44, R34, UR21 ;  /* 0x00000015222c7c20 */ /* 0x000fe20008400000 */
[----:B------:R-:W-:-:S04]  /*58c0*/  IMAD.WIDE.U32 R34, R45, UR6, R36 ;  /* 0x000000062d227c25 */ /* 0x000fc8000f8e0024 */
[----:B------:R-:W-:Y:S01]  /*58d0*/  FFMA R44, R225, UR20, R44 ;  /* 0x00000014e12c7c23 */ /* 0x000fe2000800002c */
[----:B------:R-:W-:Y:S01]  /*58e0*/  IMAD R45, R45, UR7, R46 ;  /* 0x000000072d2d7c24 */ /* 0x000fe2000f8e022e */
[----:B------:R-:W-:-:S03]  /*58f0*/  IADD3 R34, P3, R34, UR10, RZ ;  /* 0x0000000a22227c10 */ /* 0x000fc6000ff7e0ff */
[----:B------:R-:W-:Y:S02]  /*5900*/  F2FP.SATFINITE.E5M2.F32.PACK_AB_MERGE_C R47, RZ, R44, RZ ;  /* 0x0000002cff2f723e */ /* 0x000fe400048060ff */
[----:B------:R-:W-:Y:S02]  /*5910*/  IADD3.X R35, R35, UR11, R45, P3, !PT ;  /* 0x0000000b23237c10 */ /* 0x000fe40009ffe42d */
[----:B------:R-:W-:Y:S01]  /*5920*/  PRMT R44, RZ, 0x7610, R44 ;  /* 0x00007610ff2c7816 */ /* 0x000fe2000000002c */
[----:B------:R2:W-:Y:S01]  /*5930*/  @!P2 STG.E.U8 desc[UR14][R24.64+0x1], R47 ;  /* 0x0000012f1800a986 */ /* 0x0005e2000c10110e */
[----:B------:R-:W-:Y:S05]  /*5940*/  @P5 BRA `(.L_x_39) ;  /* 0x0000000000045947 */ /* 0x000fea0003800000 */
[----:B------:R4:W5:Y:S02]  /*5950*/  LDG.E.U8 R44, desc[UR14][R34.64] ;  /* 0x0000000e222c7981 */ /* 0x000964000c1e1100 */
.L_x_39:
[----:B------:R-:W-:Y:S05]  /*5960*/  BSYNC B1 ;  /* 0x0000000000017941 */ /* 0x000fea0003800000 */
.L_x_38:
        /* <DEDUP_REMOVED lines=12> */
.L_x_41:
[----:B------:R-:W-:Y:S05]  /*5a30*/  BSYNC B1 ;  /* 0x0000000000017941 */ /* 0x000fea0003800000 */
.L_x_40:
[----:B-----5:R-:W-:Y:S01]  /*5a40*/  LOP3.LUT R44, R44, 0xff, RZ, 0xc0, !PT ;  /* 0x000000ff2c2c7812 */ /* 0x020fe200078ec0ff */
[----:B------:R-:W-:Y:S01]  /*5a50*/  BSSY B1, `(.L_x_42) ;  /* 0x000000b000017945 */ /* 0x000fe20003800000 */
[----:B------:R-:W-:Y:S02]  /*5a60*/  ISETP.LT.OR P3, PT, R41, 0x9, !P0 ;  /* 0x000000092900780c */ /* 0x000fe40004761670 */
[----:B------:R-:W-:-:S05]  /*5a70*/  F2FP.F16.E5M2.UNPACK_B R44, R44 ;  /* 0x0000002cff2c723e */ /* 0x000fca00020004ff */
[----:B------:R-:W-:-:S05]  /*5a80*/  HADD2.F32 R44, -RZ, R44.H0_H0 ;  /* 0x2000002cff2c7230 */ /* 0x000fca0000004100 */
[----:B------:R-:W-:-:S04]  /*5a90*/  FMUL R44, R44, UR21 ;  /* 0x000000152c2c7c20 */ /* 0x000fc80008400000 */
[----:B------:R-:W-:-:S05]  /*5aa0*/  FFMA R44, R223, UR20, R44 ;  /* 0x00000014df2c7c23 */ /* 0x000fca000800002c */
[----:B0-----:R-:W-:Y:S02]  /*5ab0*/  F2FP.SATFINITE.E5M2.F32.PACK_AB_MERGE_C R45, RZ, R44, RZ ;  /* 0x0000002cff2d723e */ /* 0x001fe400048060ff */
[----:B------:R-:W-:-:S03]  /*5ac0*/  PRMT R44, RZ, 0x7610, R44 ;  /* 0x00007610ff2c7816 */ /* 0x000fc6000000002c */
[----:B------:R0:W-:Y:S01]  /*5ad0*/  @!P2 STG.E.U8 desc[UR14][R26.64+0x1], R45 ;  /* 0x0000012d1a00a986 */ /* 0x0001e2000c10110e */
[----:B------:R-:W-:Y:S05]  /*5ae0*/  @P3 BRA `(.L_x_43) ;  /* 0x0000000000043947 */ /* 0x000fea0003800000 */
[----:B------:R0:W5:Y:S02]  /*5af0*/  LDG.E.U8 R44, desc[UR14][R32.64+0x8] ;  /* 0x0000080e202c7981 */ /* 0x000164000c1e1100 */
.L_x_43:
[----:B------:R-:W-:Y:S05]  /*5b00*/  BSYNC B1 ;  /* 0x0000000000017941 */ /* 0x000fea0003800000 */
.L_x_42:
[----:B-----5:R-:W-:Y:S01]  /*5b10*/  LOP3.LUT R44, R44, 0xff, RZ, 0xc0, !PT ;  /* 0x000000ff2c2c7812 */ /* 0x020fe200078ec0ff */
[----:B------:R-:W-:Y:S01]  /*5b20*/  BSSY B1, `(.L_x_44) ;  /* 0x000000b000017945 */ /* 0x000fe20003800000 */
[----:B------:R-:W-:Y:S02]  /*5b30*/  ISETP.LT.OR P2, PT, R41, 0xa, !P0 ;  /* 0x0000000a2900780c */ /* 0x000fe40004741670 */
[----:B------:R-:W-:-:S05]  /*5b40*/  F2FP.F16.E5M2.UNPACK_B R44, R44 ;  /* 0x0000002cff2c723e */ /* 0x000fca00020004ff */
[----:B------:R-:W-:-:S05]  /*5b50*/  HADD2.F32 R44, -RZ, R44.H0_H0 ;  /* 0x2000002cff2c7230 */ /* 0x000fca0000004100 */
[----:B0-----:R-:W-:Y:S01]  /*5b60*/  FMUL R45, R44, UR21 ;  /* 0x000000152c2d7c20 */ /* 0x001fe20008400000 */
[----:B------:R-:W-:-:S03]  /*5b70*/  PRMT R44, RZ, 0x7610, R44 ;  /* 0x00007610ff2c7816 */ /* 0x000fc6000000002c */
[----:B------:R-:W-:-:S05]  /*5b80*/  FFMA R45, R222, UR20, R45 ;  /* 0x00000014de2d7c23 */ /* 0x000fca000800002d */
[----:B------:R-:W-:-:S05]  /*5b90*/  F2FP.SATFINITE.E5M2.F32.PACK_AB_MERGE_C R45, RZ, R45, RZ ;  /* 0x0000002dff2d723e */ /* 0x000fca00048060ff */
[----:B------:R0:W-:Y:S01]  /*5ba0*/  @!P3 STG.E.U8 desc[UR14][R24.64+0x8], R45 ;  /* 0x0000082d1800b986 */ /* 0x0001e2000c10110e */
[----:B------:R-:W-:Y:S05]  /*5bb0*/  @P2 BRA `(.L_x_45) ;  /* 0x0000000000042947 */ /* 0x000fea0003800000 */
[----:B------:R0:W5:Y:S02]  /*5bc0*/  LDG.E.U8 R44, desc[UR14][R32.64+0x9] ;  /* 0x0000090e202c7981 */ /* 0x000164000c1e1100 */
.L_x_45:
[----:B------:R-:W-:Y:S05]  /*5bd0*/  BSYNC B1 ;  /* 0x0000000000017941 */ /* 0x000fea0003800000 */
.L_x_44:
        /* <DEDUP_REMOVED lines=12> */
.L_x_47:
[----:B------:R-:W-:Y:S05]  /*5ca0*/  BSYNC B1 ;  /* 0x0000000000017941 */ /* 0x000fea0003800000 */
.L_x_46:
        /* <DEDUP_REMOVED lines=12> */
.L_x_49:
[----:B------:R-:W-:Y:S05]  /*5d70*/  BSYNC B1 ;  /* 0x0000000000017941 */ /* 0x000fea0003800000 */
.L_x_48:
        /* <DEDUP_REMOVED lines=12> */
.L_x_51:
[----:B------:R-:W-:Y:S05]  /*5e40*/  BSYNC B1 ;  /* 0x0000000000017941 */ /* 0x000fea0003800000 */
.L_x_50:
        /* <DEDUP_REMOVED lines=12> */
.L_x_53:
[----:B------:R-:W-:Y:S05]  /*5f10*/  BSYNC B1 ;  /* 0x0000000000017941 */ /* 0x000fea0003800000 */
.L_x_52:
        /* <DEDUP_REMOVED lines=12> */
.L_x_55:
[----:B------:R-:W-:Y:S05]  /*5fe0*/  BSYNC B1 ;  /* 0x0000000000017941 */ /* 0x000fea0003800000 */
.L_x_54:
        /* <DEDUP_REMOVED lines=12> */
.L_x_57:
[----:B------:R-:W-:Y:S05]  /*60b0*/  BSYNC B1 ;  /* 0x0000000000017941 */ /* 0x000fea0003800000 */
.L_x_56:
        /* <DEDUP_REMOVED lines=12> */
.L_x_59:
[----:B------:R-:W-:Y:S05]  /*6180*/  BSYNC B1 ;  /* 0x0000000000017941 */ /* 0x000fea0003800000 */
.L_x_58:
        /* <DEDUP_REMOVED lines=12> */
.L_x_61:
[----:B------:R-:W-:Y:S05]  /*6250*/  BSYNC B1 ;  /* 0x0000000000017941 */ /* 0x000fea0003800000 */
.L_x_60:
        /* <DEDUP_REMOVED lines=12> */
.L_x_63:
[----:B------:R-:W-:Y:S05]  /*6320*/  BSYNC B1 ;  /* 0x0000000000017941 */ /* 0x000fea0003800000 */
.L_x_62:
        /* <DEDUP_REMOVED lines=12> */
.L_x_65:
[----:B------:R-:W-:Y:S05]  /*63f0*/  BSYNC B1 ;  /* 0x0000000000017941 */ /* 0x000fea0003800000 */
.L_x_64:
        /* <DEDUP_REMOVED lines=12> */
.L_x_67:
[----:B------:R-:W-:Y:S05]  /*64c0*/  BSYNC B1 ;  /* 0x0000000000017941 */ /* 0x000fea0003800000 */
.L_x_66:
        /* <DEDUP_REMOVED lines=12> */
.L_x_69:
[----:B------:R-:W-:Y:S05]  /*6590*/  BSYNC B1 ;  /* 0x0000000000017941 */ /* 0x000fea0003800000 */
.L_x_68:
        /* <DEDUP_REMOVED lines=12> */
.L_x_71:
[----:B------:R-:W-:Y:S05]  /*6660*/  BSYNC B1 ;  /* 0x0000000000017941 */ /* 0x000fea0003800000 */
.L_x_70:
        /* <DEDUP_REMOVED lines=12> */
.L_x_73:
[----:B------:R-:W-:Y:S05]  /*6730*/  BSYNC B1 ;  /* 0x0000000000017941 */ /* 0x000fea0003800000 */
.L_x_72:
        /* <DEDUP_REMOVED lines=12> */
.L_x_75:
[----:B------:R-:W-:Y:S05]  /*6800*/  BSYNC B1 ;  /* 0x0000000000017941 */ /* 0x000fea0003800000 */
.L_x_74:
        /* <DEDUP_REMOVED lines=12> */
.L_x_77:
[----:B------:R-:W-:Y:S05]  /*68d0*/  BSYNC B1 ;  /* 0x0000000000017941 */ /* 0x000fea0003800000 */
.L_x_76:
        /* <DEDUP_REMOVED lines=12> */
.L_x_79:
[----:B------:R-:W-:Y:S05]  /*69a0*/  BSYNC B1 ;  /* 0x0000000000017941 */ /* 0x000fea0003800000 */
.L_x_78:
        /* <DEDUP_REMOVED lines=12> */
.L_x_81:
[----:B------:R-:W-:Y:S05]  /*6a70*/  BSYNC B1 ;  /* 0x0000000000017941 */ /* 0x000fea0003800000 */
.L_x_80:
        /* <DEDUP_REMOVED lines=12> */
.L_x_83:
[----:B------:R-:W-:Y:S05]  /*6b40*/  BSYNC B1 ;  /* 0x0000000000017941 */ /* 0x000fea0003800000 */
.L_x_82:
        /* <DEDUP_REMOVED lines=12> */
.L_x_85:
[----:B------:R-:W-:Y:S05]  /*6c10*/  BSYNC B1 ;  /* 0x0000000000017941 */ /* 0x000fea0003800000 */
.L_x_84:
        /* <DEDUP_REMOVED lines=12> */
.L_x_87:
[----:B------:R-:W-:Y:S05]  /*6ce0*/  BSYNC B1 ;  /* 0x0000000000017941 */ /* 0x000fea0003800000 */
.L_x_86:
        /* <DEDUP_REMOVED lines=12> */
.L_x_89:
[----:B------:R-:W-:Y:S05]  /*6db0*/  BSYNC B1 ;  /* 0x0000000000017941 */ /* 0x000fea0003800000 */
.L_x_88:
        /* <DEDUP_REMOVED lines=12> */
.L_x_91:
[----:B------:R-:W-:Y:S05]  /*6e80*/  BSYNC B1 ;  /* 0x0000000000017941 */ /* 0x000fea0003800000 */
.L_x_90:
        /* <DEDUP_REMOVED lines=12> */
.L_x_93:
[----:B------:R-:W-:Y:S05]  /*6f50*/  BSYNC B1 ;  /* 0x0000000000017941 */ /* 0x000fea0003800000 */
.L_x_92:
        /* <DEDUP_REMOVED lines=12> */
.L_x_95:
[----:B------:R-:W-:Y:S05]  /*7020*/  BSYNC B1 ;  /* 0x0000000000017941 */ /* 0x000fea0003800000 */
.L_x_94:
        /* <DEDUP_REMOVED lines=12> */
.L_x_97:
[----:B------:R-:W-:Y:S05]  /*70f0*/  BSYNC B1 ;  /* 0x0000000000017941 */ /* 0x000fea0003800000 */
.L_x_96:
        /* <DEDUP_REMOVED lines=12> */
.L_x_99:
[----:B------:R-:W-:Y:S05]  /*71c0*/  BSYNC B1 ;  /* 0x0000000000017941 */ /* 0x000fea0003800000 */
.L_x_98:
        /* <DEDUP_REMOVED lines=12> */
.L_x_101:
[----:B------:R-:W-:Y:S05]  /*7290*/  BSYNC B1 ;  /* 0x0000000000017941 */ /* 0x000fea0003800000 */
.L_x_100:
        /* <DEDUP_REMOVED lines=12> */
.L_x_103:
[----:B------:R-:W-:Y:S05]  /*7360*/  BSYNC B1 ;  /* 0x0000000000017941 */ /* 0x000fea0003800000 */
.L_x_102:
        /* <DEDUP_REMOVED lines=12> */
.L_x_105:
[----:B------:R-:W-:Y:S05]  /*7430*/  BSYNC B1 ;  /* 0x0000000000017941 */ /* 0x000fea0003800000 */
.L_x_104:
        /* <DEDUP_REMOVED lines=12> */
.L_x_107:
[----:B------:R-:W-:Y:S05]  /*7500*/  BSYNC B1 ;  /* 0x0000000000017941 */ /* 0x000fea0003800000 */
.L_x_106:
        /* <DEDUP_REMOVED lines=12> */
.L_x_109:
[----:B------:R-:W-:Y:S05]  /*75d0*/  BSYNC B1 ;  /* 0x0000000000017941 */ /* 0x000fea0003800000 */
.L_x_108:
        /* <DEDUP_REMOVED lines=12> */
.L_x_111:
[----:B------:R-:W-:Y:S05]  /*76a0*/  BSYNC B1 ;  /* 0x0000000000017941 */ /* 0x000fea0003800000 */
.L_x_110:
        /* <DEDUP_REMOVED lines=12> */
.L_x_113:
[----:B------:R-:W-:Y:S05]  /*7770*/  BSYNC B1 ;  /* 0x0000000000017941 */ /* 0x000fea0003800000 */
.L_x_112:
        /* <DEDUP_REMOVED lines=12> */
.L_x_115:
[----:B------:R-:W-:Y:S05]  /*7840*/  BSYNC B1 ;  /* 0x0000000000017941 */ /* 0x000fea0003800000 */
.L_x_114:
        /* <DEDUP_REMOVED lines=12> */
.L_x_117:
[----:B------:R-:W-:Y:S05]  /*7910*/  BSYNC B1 ;  /* 0x0000000000017941 */ /* 0x000fea0003800000 */
.L_x_116:
        /* <DEDUP_REMOVED lines=12> */
.L_x_119:
[----:B------:R-:W-:Y:S05]  /*79e0*/  BSYNC B1 ;  /* 0x0000000000017941 */ /* 0x000fea0003800000 */
.L_x_118:
        /* <DEDUP_REMOVED lines=12> */
.L_x_121:
[----:B------:R-:W-:Y:S05]  /*7ab0*/  BSYNC B1 ;  /* 0x0000000000017941 */ /* 0x000fea0003800000 */
.L_x_120:
        /* <DEDUP_REMOVED lines=12> */
.L_x_123:
[----:B------:R-:W-:Y:S05]  /*7b80*/  BSYNC B1 ;  /* 0x0000000000017941 */ /* 0x000fea0003800000 */
.L_x_122:
        /* <DEDUP_REMOVED lines=12> */
.L_x_125:
[----:B------:R-:W-:Y:S05]  /*7c50*/  BSYNC B1 ;  /* 0x0000000000017941 */ /* 0x000fea0003800000 */
.L_x_124:
        /* <DEDUP_REMOVED lines=12> */
.L_x_127:
[----:B------:R-:W-:Y:S05]  /*7d20*/  BSYNC B1 ;  /* 0x0000000000017941 */ /* 0x000fea0003800000 */
.L_x_126:
        /* <DEDUP_REMOVED lines=12> */
.L_x_129:
[----:B------:R-:W-:Y:S05]  /*7df0*/  BSYNC B1 ;  /* 0x0000000000017941 */ /* 0x000fea0003800000 */
.L_x_128:
        /* <DEDUP_REMOVED lines=12> */
.L_x_131:
[----:B------:R-:W-:Y:S05]  /*7ec0*/  BSYNC B1 ;  /* 0x0000000000017941 */ /* 0x000fea0003800000 */
.L_x_130:
        /* <DEDUP_REMOVED lines=12> */
.L_x_133:
[----:B------:R-:W-:Y:S05]  /*7f90*/  BSYNC B1 ;  /* 0x0000000000017941 */ /* 0x000fea0003800000 */
.L_x_132:
        /* <DEDUP_REMOVED lines=12> */
.L_x_135:
[----:B------:R-:W-:Y:S05]  /*8060*/  BSYNC B1 ;  /* 0x0000000000017941 */ /* 0x000fea0003800000 */
.L_x_134:
        /* <DEDUP_REMOVED lines=12> */
.L_x_137:
[----:B------:R-:W-:Y:S05]  /*8130*/  BSYNC B1 ;  /* 0x0000000000017941 */ /* 0x000fea0003800000 */
.L_x_136:
        /* <DEDUP_REMOVED lines=12> */
.L_x_139:
[----:B------:R-:W-:Y:S05]  /*8200*/  BSYNC B1 ;  /* 0x0000000000017941 */ /* 0x000fea0003800000 */
.L_x_138:
        /* <DEDUP_REMOVED lines=12> */
.L_x_141:
[----:B------:R-:W-:Y:S05]  /*82d0*/  BSYNC B1 ;  /* 0x0000000000017941 */ /* 0x000fea0003800000 */
.L_x_140:
        /* <DEDUP_REMOVED lines=12> */
.L_x_143:
[----:B------:R-:W-:Y:S05]  /*83a0*/  BSYNC B1 ;  /* 0x0000000000017941 */ /* 0x000fea0003800000 */
.L_x_142:
        /* <DEDUP_REMOVED lines=12> */
.L_x_145:
[----:B------:R-:W-:Y:S05]  /*8470*/  BSYNC B1 ;  /* 0x0000000000017941 */ /* 0x000fea0003800000 */
.L_x_144:
        /* <DEDUP_REMOVED lines=12> */
.L_x_147:
[----:B------:R-:W-:Y:S05]  /*8540*/  BSYNC B1 ;  /* 0x0000000000017941 */ /* 0x000fea0003800000 */
.L_x_146:
        /* <DEDUP_REMOVED lines=12> */
.L_x_149:
[----:B------:R-:W-:Y:S05]  /*8610*/  BSYNC B1 ;  /* 0x0000000000017941 */ /* 0x000fea0003800000 */
.L_x_148:
        /* <DEDUP_REMOVED lines=12> */
.L_x_151:
[----:B------:R-:W-:Y:S05]  /*86e0*/  BSYNC B1 ;  /* 0x0000000000017941 */ /* 0x000fea0003800000 */
.L_x_150:
        /* <DEDUP_REMOVED lines=12> */
.L_x_153:
[----:B------:R-:W-:Y:S05]  /*87b0*/  BSYNC B1 ;  /* 0x0000000000017941 */ /* 0x000fea0003800000 */
.L_x_152:
        /* <DEDUP_REMOVED lines=12> */
.L_x_155:
[----:B------:R-:W-:Y:S05]  /*8880*/  BSYNC B1 ;  /* 0x0000000000017941 */ /* 0x000fea0003800000 */
.L_x_154:
        /* <DEDUP_REMOVED lines=12> */
.L_x_157:
[----:B------:R-:W-:Y:S05]  /*8950*/  BSYNC B1 ;  /* 0x0000000000017941 */ /* 0x000fea0003800000 */
.L_x_156:
[----:B-----5:R-:W-:Y:S01]  /*8960*/  LOP3.LUT R44, R44, 0xff, RZ, 0xc0, !PT ;  /* 0x000000ff2c2c7812 */ /* 0x020fe200078ec0ff */
[----:B------:R-:W-:Y:S01]  /*8970*/  BSSY B1, `(.L_x_158) ;  /* 0x000000b000017945 */ /* 0x000fe20003800000 */
[----:B------:R-:W-:Y:S02]  /*8980*/  ISETP.LT.OR P2, PT, R41, 0x79, !P1 ;  /* 0x000000792900780c */ /* 0x000fe40004f41670 */
[----:B------:R-:W-:Y:S02]  /*8990*/  F2FP.F16.E5M2.UNPACK_B R44, R44 ;  /* 0x0000002cff2c723e */ /* 0x000fe400020004ff */
[----:B0--3--:R-:W-:-:S03]  /*89a0*/  PRMT R32, RZ, 0x7610, R32 ;  /* 0x00007610ff207816 */ /* 0x009fc60000000020 */
[----:B------:R-:W-:-:S05]  /*89b0*/  HADD2.F32 R44, -RZ, R44.H0_H0 ;  /* 0x2000002cff2c7230 */ /* 0x000fca0000004100 */
[----:B------:R-:W-:-:S04]  /*89c0*/  FMUL R44, R44, UR21 ;  /* 0x000000152c2c7c20 */ /* 0x000fc80008400000 */
[----:B------:R-:W-:-:S05]  /*89d0*/  FFMA R44, R165, UR20, R44 ;  /* 0x00000014a52c7c23 */ /* 0x000fca000800002c */
[----:B------:R-:W-:-:S05]  /*89e0*/  F2FP.SATFINITE.E5M2.F32.PACK_AB_MERGE_C R33, RZ, R44, RZ ;  /* 0x0000002cff21723e */ /* 0x000fca00048060ff */
[----:B------:R0:W-:Y:S01]  /*89f0*/  @!P0 STG.E.U8 desc[UR14][R24.64+0x79], R33 ;  /* 0x0000792118008986 */ /* 0x0001e2000c10110e */
[----:B------:R-:W-:Y:S05]  /*8a00*/  @P2 BRA `(.L_x_159) ;  /* 0x0000000000042947 */ /* 0x000fea0003800000 */
[----:B------:R3:W5:Y:S02]  /*8a10*/  LDG.E.U8 R32, desc[UR14][R34.64+0x78] ;  /* 0x0000780e22207981 */ /* 0x000764000c1e1100 */
.L_x_159:
[----:B------:R-:W-:Y:S05]  /*8a20*/  BSYNC B1 ;  /* 0x0000000000017941 */ /* 0x000fea0003800000 */
.L_x_158:
[----:B-----5:R-:W-:Y:S01]  /*8a30*/  LOP3.LUT R32, R32, 0xff, RZ, 0xc0, !PT ;  /* 0x000000ff20207812 */ /* 0x020fe200078ec0ff */
[----:B------:R-:W-:Y:S01]  /*8a40*/  BSSY B1, `(.L_x_160) ;  /* 0x000000b000017945 */ /* 0x000fe20003800000 */
[----:B------:R-:W-:Y:S02]  /*8a50*/  ISETP.LT.OR P1, PT, R41, 0x7a, !P1 ;  /* 0x0000007a2900780c */ /* 0x000fe40004f21670 */
[----:B------:R-:W-:Y:S02]  /*8a60*/  F2FP.F16.E5M2.UNPACK_B R32, R32 ;  /* 0x00000020ff20723e */ /* 0x000fe400020004ff */
[----:B0-2---:R-:W-:-:S03]  /*8a70*/  PRMT R24, RZ, 0x7610, R24 ;  /* 0x00007610ff187816 */ /* 0x005fc60000000018 */
[----:B------:R-:W-:-:S05]  /*8a80*/  HADD2.F32 R32, -RZ, R32.H0_H0 ;  /* 0x20000020ff207230 */ /* 0x000fca0000004100 */
[----:B------:R-:W-:-:S04]  /*8a90*/  FMUL R25, R32, UR21 ;  /* 0x0000001520197c20 */ /* 0x000fc80008400000 */
[----:B------:R-:W-:-:S05]  /*8aa0*/  FFMA R25, R164, UR20, R25 ;  /* 0x00000014a4197c23 */ /* 0x000fca0008000019 */
[----:B------:R-:W-:-:S05]  /*8ab0*/  F2FP.SATFINITE.E5M2.F32.PACK_AB_MERGE_C R25, RZ, R25, RZ ;  /* 0x00000019ff19723e */ /* 0x000fca00048060ff */
[----:B------:R0:W-:Y:S01]  /*8ac0*/  @!P2 STG.E.U8 desc[UR14][R26.64+0x78], R25 ;  /* 0x000078191a00a986 */ /* 0x0001e2000c10110e */
[----:B------:R-:W-:Y:S05]  /*8ad0*/  @P1 BRA `(.L_x_161) ;  /* 0x0000000000041947 */ /* 0x000fea0003800000 */
[----:B------:R2:W5:Y:S02]  /*8ae0*/  LDG.E.U8 R24, desc[UR14][R34.64+0x79] ;  /* 0x0000790e22187981 */ /* 0x000564000c1e1100 */
.L_x_161:
[----:B------:R-:W-:Y:S05]  /*8af0*/  BSYNC B1 ;  /* 0x0000000000017941 */ /* 0x000fea0003800000 */
.L_x_160:
[----:B-----5:R-:W-:Y:S01]  /*8b00*/  LOP3.LUT R24, R24, 0xff, RZ, 0xc0, !PT ;  /* 0x000000ff18187812 */ /* 0x020fe200078ec0ff */
[----:B------:R-:W-:Y:S01]  /*8b10*/  BSSY B1, `(.L_x_162) ;  /* 0x0000013000017945 */ /* 0x000fe20003800000 */
[----:B------:R-:W-:Y:S02]  /*8b20*/  IADD3 R33, P0, R43, 0x80, RZ ;  /* 0x000000802b217810 */ /* 0x000fe40007f1e0ff */
[----:B------:R-:W-:-:S03]  /*8b30*/  F2FP.F16.E5M2.UNPACK_B R24, R24 ;  /* 0x00000018ff18723e */ /* 0x000fc600020004ff */
[----:B0-----:R-:W-:Y:S01]  /*8b40*/  IMAD.X R25, RZ, RZ, R39, P0 ;  /* 0x000000ffff197224 */ /* 0x001fe200000e0627 */
[----:B------:R-:W-:Y:S01]  /*8b50*/  ISETP.GE.AND P0, PT, R42, 0x81, PT ;  /* 0x000000812a00780c */ /* 0x000fe20003f06270 */
[----:B------:R-:W-:Y:S02]  /*8b60*/  HADD2.F32 R24, -RZ, R24.H0_H0 ;  /* 0x20000018ff187230 */ /* 0x000fe40000004100 */
[----:B--234-:R-:W-:Y:S01]  /*8b70*/  IMAD R34, R25, UR6, RZ ;  /* 0x0000000619227c24 */ /* 0x01cfe2000f8e02ff */
        /* <DEDUP_REMOVED lines=12> */
.L_x_163:
[----:B------:R-:W-:Y:S05]  /*8c40*/  BSYNC B1 ;  /* 0x0000000000017941 */ /* 0x000fea0003800000 */
.L_x_162:
[----:B-----5:R-:W-:Y:S01]  /*8c50*/  LOP3.LUT R32, R32, 0xff, RZ, 0xc0, !PT ;  /* 0x000000ff20207812 */ /* 0x020fe200078ec0ff */
[----:B------:R-:W-:Y:S01]  /*8c60*/  BSSY B1, `(.L_x_164) ;  /* 0x000000b000017945 */ /* 0x000fe20003800000 */
[----:B------:R-:W-:Y:S02]  /*8c70*/  ISETP.LT.OR P2, PT, R41, 0x2, !P0 ;  /* 0x000000022900780c */ /* 0x000fe40004741670 */
[----:B------:R-:W-:Y:S02]  /*8c80*/  F2FP.F16.E5M2.UNPACK_B R32, R32 ;  /* 0x00000020ff20723e */ /* 0x000fe400020004ff */
[----:B0-----:R-:W-:-:S03]  /*8c90*/  PRMT R26, RZ, 0x7610, R26 ;  /* 0x00007610ff1a7816 */ /* 0x001fc6000000001a */
[----:B------:R-:W-:-:S05]  /*8ca0*/  HADD2.F32 R32, -RZ, R32.H0_H0 ;  /* 0x20000020ff207230 */ /* 0x000fca0000004100 */
[----:B------:R-:W-:-:S04]  /*8cb0*/  FMUL R27, R32, UR21 ;  /* 0x00000015201b7c20 */ /* 0x000fc80008400000 */
[----:B------:R-:W-:-:S05]  /*8cc0*/  FFMA R27, R162, UR20, R27 ;  /* 0x00000014a21b7c23 */ /* 0x000fca000800001b */
[----:B------:R-:W-:-:S05]  /*8cd0*/  F2FP.SATFINITE.E5M2.F32.PACK_AB_MERGE_C R27, RZ, R27, RZ ;  /* 0x0000001bff1b723e */ /* 0x000fca00048060ff */
[----:B------:R0:W-:Y:S01]  /*8ce0*/  @!P3 STG.E.U8 desc[UR14][R28.64], R27 ;  /* 0x0000001b1c00b986 */ /* 0x0001e2000c10110e */
[----:B------:R-:W-:Y:S05]  /*8cf0*/  @P2 BRA `(.L_x_165) ;  /* 0x0000000000042947 */ /* 0x000fea0003800000 */
[----:B------:R3:W5:Y:S02]  /*8d00*/  LDG.E.U8 R26, desc[UR14][R24.64+0x1] ;  /* 0x0000010e181a7981 */ /* 0x000764000c1e1100 */
.L_x_165:
[----:B------:R-:W-:Y:S05]  /*8d10*/  BSYNC B1 ;  /* 0x0000000000017941 */ /* 0x000fea0003800000 */
.L_x_164:
[----:B-----5:R-:W-:Y:S01]  /*8d20*/  LOP3.LUT R26, R26, 0xff, RZ, 0xc0, !PT ;  /* 0x000000ff1a1a7812 */ /* 0x020fe200078ec0ff */
[----:B------:R-:W-:Y:S01]  /*8d30*/  BSSY B1, `(.L_x_166) ;  /* 0x0000013000017945 */ /* 0x000fe20003800000 */
[----:B------:R-:W-:Y:S02]  /*8d40*/  IADD3 R43, P1, R43, 0x88, RZ ;  /* 0x000000882b2b7810 */ /* 0x000fe40007f3e0ff */
[----:B------:R-:W-:Y:S02]  /*8d50*/  F2FP.F16.E5M2.UNPACK_B R26, R26 ;  /* 0x0000001aff1a723e */ /* 0x000fe400020004ff */
[----:B------:R-:W-:Y:S01]  /*8d60*/  PRMT R32, RZ, 0x7610, R32 ;  /* 0x00007610ff207816 */ /* 0x000fe20000000020 */
[----:B------:R-:W-:Y:S01]  /*8d70*/  IMAD.X R38, RZ, RZ, R39, P1 ;  /* 0x000000ffff267224 */ /* 0x000fe200008e0627 */
[----:B------:R-:W-:Y:S01]  /*8d80*/  ISETP.GE.AND P1, PT, R42, 0x89, PT ;  /* 0x000000892a00780c */ /* 0x000fe20003f26270 */
[----:B------:R-:W-:Y:S02]  /*8d90*/  HADD2.F32 R26, -RZ, R26.H0_H0 ;  /* 0x2000001aff1a7230 */ /* 0x000fe40000004100 */
[----:B------:R-:W-:Y:S01]  /*8da0*/  IMAD R38, R38, UR6, RZ ;  /* 0x0000000626267c24 */ /* 0x000fe2000f8e02ff */
[----:B------:R-:W-:Y:S01]  /*8db0*/  ISETP.LT.OR P5, PT, R41, 0x1, !P1 ;  /* 0x000000012900780c */ /* 0x000fe20004fa1670 */
[----:B------:R-:W-:-:S04]  /*8dc0*/  IMAD.WIDE.U32 R36, R43, UR6, R36 ;  /* 0x000000062b247c25 */ /* 0x000fc8000f8e0024 */
[----:B------:R-:W-:Y:S01]  /*8dd0*/  FMUL R26, R26, UR21 ;  /* 0x000000151a1a7c20 */ /* 0x000fe20008400000 */
[----:B------:R-:W-:-:S03]  /*8de0*/  IMAD R43, R43, UR7, R38 ;  /* 0x000000072b2b7c24 */ /* 0x000fc6000f8e0226 */
[----:B------:R-:W-:Y:S01]  /*8df0*/  FFMA R161, R161, UR20, R26 ;  /* 0x00000014a1a17c23 */ /* 0x000fe2000800001a */
[----:B------:R-:W-:-:S04]  /*8e00*/  IADD3 R26, P3, R36, UR10, RZ ;  /* 0x0000000a241a7c10 */ /* 0x000fc8000ff7e0ff */
[----:B------:R-:W-:Y:S02]  /*8e10*/  F2FP.SATFINITE.E5M2.F32.PACK_AB_MERGE_C R161, RZ, R161, RZ ;  /* 0x000000a1ffa1723e */ /* 0x000fe400048060ff */
[----:B0-----:R-:W-:-:S03]  /*8e20*/  IADD3.X R27, R37, UR11, R43, P3, !PT ;  /* 0x0000000b251b7c10 */ /* 0x001fc60009ffe42b */
[----:B------:R0:W-:Y:S01]  /*8e30*/  @!P2 STG.E.U8 desc[UR14][R28.64+0x1], R161 ;  /* 0x000001a11c00a986 */ /* 0x0001e2000c10110e */
[----:B------:R-:W-:Y:S05]  /*8e40*/  @P5 BRA `(.L_x_167) ;  /* 0x0000000000045947 */ /* 0x000fea0003800000 */
[----:B------:R4:W5:Y:S02]  /*8e50*/  LDG.E.U8 R32, desc[UR14][R26.64] ;  /* 0x0000000e1a207981 */ /* 0x000964000c1e1100 */
.L_x_167:
[----:B------:R-:W-:Y:S05]  /*8e60*/  BSYNC B1 ;  /* 0x0000000000017941 */ /* 0x000fea0003800000 */
.L_x_166:
        /* <DEDUP_REMOVED lines=12> */
.L_x_169:
[----:B------:R-:W-:Y:S05]  /*8f30*/  BSYNC B1 ;  /* 0x0000000000017941 */ /* 0x000fea0003800000 */
.L_x_168:
        /* <DEDUP_REMOVED lines=12> */
.L_x_171:
[----:B------:R-:W-:Y:S05]  /*9000*/  BSYNC B1 ;  /* 0x0000000000017941 */ /* 0x000fea0003800000 */
.L_x_170:
        /* <DEDUP_REMOVED lines=12> */
.L_x_173:
[----:B------:R-:W-:Y:S05]  /*90d0*/  BSYNC B1 ;  /* 0x0000000000017941 */ /* 0x000fea0003800000 */
.L_x_172:
        /* <DEDUP_REMOVED lines=12> */
.L_x_175:
[----:B------:R-:W-:Y:S05]  /*91a0*/  BSYNC B1 ;  /* 0x0000000000017941 */ /* 0x000fea0003800000 */
.L_x_174:
        /* <DEDUP_REMOVED lines=12> */
.L_x_177:
[----:B------:R-:W-:Y:S05]  /*9270*/  BSYNC B1 ;  /* 0x0000000000017941 */ /* 0x000fea0003800000 */
.L_x_176:
        /* <DEDUP_REMOVED lines=12> */
.L_x_179:
[----:B------:R-:W-:Y:S05]  /*9340*/  BSYNC B1 ;  /* 0x0000000000017941 */ /* 0x000fea0003800000 */
.L_x_178:
        /* <DEDUP_REMOVED lines=12> */
.L_x_181:
[----:B------:R-:W-:Y:S05]  /*9410*/  BSYNC B1 ;  /* 0x0000000000017941 */ /* 0x000fea0003800000 */
.L_x_180:
        /* <DEDUP_REMOVED lines=12> */
.L_x_183:
[----:B------:R-:W-:Y:S05]  /*94e0*/  BSYNC B1 ;  /* 0x0000000000017941 */ /* 0x000fea0003800000 */
.L_x_182:
        /* <DEDUP_REMOVED lines=12> */
.L_x_185:
[----:B------:R-:W-:Y:S05]  /*95b0*/  BSYNC B1 ;  /* 0x0000000000017941 */ /* 0x000fea0003800000 */
.L_x_184:
[----:B-----5:R-:W-:Y:S01]  /*95c0*/  LOP3.LUT R32, R32, 0xff, RZ, 0xc0, !PT ;  /* 0x000000ff20207812 */ /* 0x020fe200078ec0ff */
[----:B------:R-:W-:Y:S01]  /*95d0*/  BSSY B1, `(.L_x_186) ;  /* 0x000000b000017945 */ /* 0x000fe20003800000 */
[----:B------:R-:W-:Y:S02]  /*95e0*/  ISETP.LT.OR P3, PT, R41, 0x19, !P0 ;  /* 0x000000192900780c */ /* 0x000fe40004761670 */
[----:B------:R-:W-:-:S05]  /*95f0*/  F2FP.F16.E5M2.UNPACK_B R32, R32 ;  /* 0x00000020ff20723e */ /* 0x000fca00020004ff */
[----:B------:R-:W-:-:S05]  /*9600*/  HADD2.F32 R32, -RZ, R32.H0_H0 ;  /* 0x20000020ff207230 */ /* 0x000fca0000004100 */
[----:B------:R-:W-:-:S04]  /*9610*/  FMUL R32, R32, UR21 ;  /* 0x0000001520207c20 */ /* 0x000fc80008400000 */
[----:B------:R-:W-:Y:S01]  /*9620*/  FFMA R32, R23, UR20, R32 ;  /* 0x0000001417207c23 */ /* 0x000fe20008000020 */
[----:B------:R-:W-:-:S04]  /*9630*/  PRMT R23, RZ, 0x7610, R23 ;  /* 0x00007610ff177816 */ /* 0x000fc80000000017 */
[----:B0-----:R-:W-:-:S05]  /*9640*/  F2FP.SATFINITE.E5M2.F32.PACK_AB_MERGE_C R33, RZ, R32, RZ ;  /* 0x00000020ff21723e */ /* 0x001fca00048060ff */
[----:B------:R0:W-:Y:S01]  /*9650*/  @!P2 STG.E.U8 desc[UR14][R30.64+0x11], R33 ;  /* 0x000011211e00a986 */ /* 0x0001e2000c10110e */
[----:B------:R-:W-:Y:S05]  /*9660*/  @P3 BRA `(.L_x_187) ;  /* 0x0000000000043947 */ /* 0x000fea0003800000 */
[----:B------:R0:W5:Y:S02]  /*9670*/  LDG.E.U8 R23, desc[UR14][R24.64+0x18] ;  /* 0x0000180e18177981 */ /* 0x000164000c1e1100 */
.L_x_187:
[----:B------:R-:W-:Y:S05]  /*9680*/  BSYNC B1 ;  /* 0x0000000000017941 */ /* 0x000fea0003800000 */
.L_x_186:
        /* <DEDUP_REMOVED lines=8> */
[----:B------:R-:W-:-:S05]  /*9710*/  F2FP.SATFINITE.E5M2.F32.PACK_AB_MERGE_C R23, RZ, R23, RZ ;  /* 0x00000017ff17723e */ /* 0x000fca00048060ff */
[----:B------:R0:W-:Y:S01]  /*9720*/  @!P3 STG.E.U8 desc[UR14][R28.64+0x18], R23 ;  /* 0x000018171c00b986 */ /* 0x0001e2000c10110e */
[----:B------:R-:W-:Y:S05]  /*9730*/  @P2 BRA `(.L_x_189) ;  /* 0x0000000000042947 */ /* 0x000fea0003800000 */
[----:B------:R0:W5:Y:S02]  /*9740*/  LDG.E.U8 R22, desc[UR14][R24.64+0x19] ;  /* 0x0000190e18167981 */ /* 0x000164000c1e1100 */
.L_x_189:
[----:B------:R-:W-:Y:S05]  /*9750*/  BSYNC B1 ;  /* 0x0000000000017941 */ /* 0x000fea0003800000 */
.L_x_188:
        /* <DEDUP_REMOVED lines=12> */
.L_x_191:
[----:B------:R-:W-:Y:S05]  /*9820*/  BSYNC B1 ;  /* 0x0000000000017941 */ /* 0x000fea0003800000 */
.L_x_190:
        /* <DEDUP_REMOVED lines=12> */
.L_x_193:
[----:B------:R-:W-:Y:S05]  /*98f0*/  BSYNC B1 ;  /* 0x0000000000017941 */ /* 0x000fea0003800000 */
.L_x_192:
        /* <DEDUP_REMOVED lines=12> */
.L_x_195:
[----:B------:R-:W-:Y:S05]  /*99c0*/  BSYNC B1 ;  /* 0x0000000000017941 */ /* 0x000fea0003800000 */
.L_x_194:
        /* <DEDUP_REMOVED lines=12> */
.L_x_197:
[----:B------:R-:W-:Y:S05]  /*9a90*/  BSYNC B1 ;  /* 0x0000000000017941 */ /* 0x000fea0003800000 */
.L_x_196:
        /* <DEDUP_REMOVED lines=12> */
.L_x_199:
[----:B------:R-:W-:Y:S05]  /*9b60*/  BSYNC B1 ;  /* 0x0000000000017941 */ /* 0x000fea0003800000 */
.L_x_198:
        /* <DEDUP_REMOVED lines=12> */
.L_x_201:
[----:B------:R-:W-:Y:S05]  /*9c30*/  BSYNC B1 ;  /* 0x0000000000017941 */ /* 0x000fea0003800000 */
.L_x_200:
        /* <DEDUP_REMOVED lines=12> */
.L_x_203:
[----:B------:R-:W-:Y:S05]  /*9d00*/  BSYNC B1 ;  /* 0x0000000000017941 */ /* 0x000fea0003800000 */
.L_x_202:
        /* <DEDUP_REMOVED lines=12> */
.L_x_205:
[----:B------:R-:W-:Y:S05]  /*9dd0*/  BSYNC B1 ;  /* 0x0000000000017941 */ /* 0x000fea0003800000 */
.L_x_204:
        /* <DEDUP_REMOVED lines=12> */
.L_x_207:
[----:B------:R-:W-:Y:S05]  /*9ea0*/  BSYNC B1 ;  /* 0x0000000000017941 */ /* 0x000fea0003800000 */
.L_x_206:
        /* <DEDUP_REMOVED lines=12> */
.L_x_209:
[----:B------:R-:W-:Y:S05]  /*9f70*/  BSYNC B1 ;  /* 0x0000000000017941 */ /* 0x000fea0003800000 */
.L_x_208:
        /* <DEDUP_REMOVED lines=12> */
.L_x_211:
[----:B------:R-:W-:Y:S05]  /*a040*/  BSYNC B1 ;  /* 0x0000000000017941 */ /* 0x000fea0003800000 */
.L_x_210:
        /* <DEDUP_REMOVED lines=12> */
.L_x_213:
[----:B------:R-:W-:Y:S05]  /*a110*/  BSYNC B1 ;  /* 0x0000000000017941 */ /* 0x000fea0003800000 */
.L_x_212:
        /* <DEDUP_REMOVED lines=12> */
.L_x_215:
[----:B------:R-:W-:Y:S05]  /*a1e0*/  BSYNC B1 ;  /* 0x0000000000017941 */ /* 0x000fea0003800000 */
.L_x_214:
        /* <DEDUP_REMOVED lines=12> */
.L_x_217:
[----:B------:R-:W-:Y:S05]  /*a2b0*/  BSYNC B1 ;  /* 0x0000000000017941 */ /* 0x000fea0003800000 */
.L_x_216:
        /* <DEDUP_REMOVED lines=12> */
.L_x_219:
[----:B------:R-:W-:Y:S05]  /*a380*/  BSYNC B1 ;  /* 0x0000000000017941 */ /* 0x000fea0003800000 */
.L_x_218:
        /* <DEDUP_REMOVED lines=12> */
.L_x_221:
[----:B------:R-:W-:Y:S05]  /*a450*/  BSYNC B1 ;  /* 0x0000000000017941 */ /* 0x000fea0003800000 */
.L_x_220:
        /* <DEDUP_REMOVED lines=12> */
.L_x_223:
[----:B------:R-:W-:Y:S05]  /*a520*/  BSYNC B1 ;  /* 0x0000000000017941 */ /* 0x000fea0003800000 */
.L_x_222:
        /* <DEDUP_REMOVED lines=12> */
.L_x_225:
[----:B------:R-:W-:Y:S05]  /*a5f0*/  BSYNC B1 ;  /* 0x0000000000017941 */ /* 0x000fea0003800000 */
.L_x_224:
        /* <DEDUP_REMOVED lines=12> */
.L_x_227:
[----:B------:R-:W-:Y:S05]  /*a6c0*/  BSYNC B1 ;  /* 0x0000000000017941 */ /* 0x000fea0003800000 */
.L_x_226:
        /* <DEDUP_REMOVED lines=12> */
.L_x_229:
[----:B------:R-:W-:Y:S05]  /*a790*/  BSYNC B1 ;  /* 0x0000000000017941 */ /* 0x000fea0003800000 */
.L_x_228:
[----:B-----5:R-:W-:Y:S01]  /*a7a0*/  LOP3.LUT R2, R2, 0xff, RZ, 0xc0, !PT ;  /* 0x000000ff02027812 */ /* 0x020fe200078ec0ff */
[----:B------:R-:W-:Y:S01]  /*a7b0*/  BSSY B1, `(.L_x_230) ;  /* 0x000000b000017945 */ /* 0x000fe20003800000 */
[----:B------:R-:W-:Y:S02]  /*a7c0*/  ISETP.LT.OR P3, PT, R41, 0x41, !P1 ;  /* 0x000000412900780c */ /* 0x000fe40004f61670 */
[----:B------:R-:W-:-:S05]  /*a7d0*/  F2FP.F16.E5M2.UNPACK_B R2, R2 ;  /* 0x00000002ff02723e */ /* 0x000fca00020004ff */
[----:B------:R-:W-:-:S05]  /*a7e0*/  HADD2.F32 R2, -RZ, R2.H0_H0 ;  /* 0x20000002ff027230 */ /* 0x000fca0000004100 */
[----:B0-----:R-:W-:-:S04]  /*a7f0*/  FMUL R3, R2, UR21 ;  /* 0x0000001502037c20 */ /* 0x001fc80008400000 */
[----:B------:R-:W-:Y:S01]  /*a800*/  FFMA R3, R0, UR20, R3 ;  /* 0x0000001400037c23 */ /* 0x000fe20008000003 */
[----:B------:R-:W-:-:S04]  /*a810*/  PRMT R0, RZ, 0x7610, R0 ;  /* 0x00007610ff007816 */ /* 0x000fc80000000000 */
[----:B------:R-:W-:-:S05]  /*a820*/  F2FP.SATFINITE.E5M2.F32.PACK_AB_MERGE_C R3, RZ, R3, RZ ;  /* 0x00000003ff03723e */ /* 0x000fca00048060ff */
[----:B------:R0:W-:Y:S01]  /*a830*/  @!P2 STG.E.U8 desc[UR14][R28.64+0x41], R3 ;  /* 0x000041031c00a986 */ /* 0x0001e2000c10110e */
[----:B------:R-:W-:Y:S05]  /*a840*/  @P3 BRA `(.L_x_231) ;  /* 0x0000000000043947 */ /* 0x000fea0003800000 */
[----:B------:R0:W5:Y:S02]  /*a850*/  LDG.E.U8 R0, desc[UR14][R26.64+0x40] ;  /* 0x0000400e1a007981 */ /* 0x000164000c1e1100 */
.L_x_231:
[----:B------:R-:W-:Y:S05]  /*a860*/  BSYNC B1 ;  /* 0x0000000000017941 */ /* 0x000fea0003800000 */
.L_x_230:
[----:B------:R-:W2:Y:S01]  /*a870*/  LDL.LU R2, [R1] ;  /* 0x0000000001027983 */ /* 0x000ea20000300800 */
[----:B-----5:R-:W-:Y:S01]  /*a880*/  LOP3.LUT R0, R0, 0xff, RZ, 0xc0, !PT ;  /* 0x000000ff00007812 */ /* 0x020fe200078ec0ff */
[----:B------:R-:W-:Y:S01]  /*a890*/  BSSY B1, `(.L_x_232) ;  /* 0x000000b000017945 */ /* 0x000fe20003800000 */
[----:B------:R-:W-:Y:S02]  /*a8a0*/  ISETP.LT.OR P2, PT, R41, 0x42, !P1 ;  /* 0x000000422900780c */ /* 0x000fe40004f41670 */
[----:B------:R-:W-:-:S05]  /*a8b0*/  F2FP.F16.E5M2.UNPACK_B R0, R0 ;  /* 0x00000000ff00723e */ /* 0x000fca00020004ff */
[----:B------:R-:W-:-:S05]  /*a8c0*/  HADD2.F32 R0, -RZ, R0.H0_H0 ;  /* 0x20000000ff007230 */ /* 0x000fca0000004100 */
[----:B------:R-:W-:-:S04]  /*a8d0*/  FMUL R0, R0, UR21 ;  /* 0x0000001500007c20 */ /* 0x000fc80008400000 */
[----:B--2---:R-:W-:-:S05]  /*a8e0*/  FFMA R0, R2, UR20, R0 ;  /* 0x0000001402007c23 */ /* 0x004fca0008000000 */
[----:B0-----:R-:W-:Y:S02]  /*a8f0*/  F2FP.SATFINITE.E5M2.F32.PACK_AB_MERGE_C R3, RZ, R0, RZ ;  /* 0x00000000ff03723e */ /* 0x001fe400048060ff */
[----:B------:R-:W-:-:S03]  /*a900*/  PRMT R0, RZ, 0x7610, R0 ;  /* 0x00007610ff007816 */ /* 0x000fc60000000000 */
[----:B------:R0:W-:Y:S01]  /*a910*/  @!P3 STG.E.U8 desc[UR14][R30.64+0x40], R3 ;  /* 0x000040031e00b986 */ /* 0x0001e2000c10110e */
[----:B------:R-:W-:Y:S05]  /*a920*/  @P2 BRA `(.L_x_233) ;  /* 0x0000000000042947 */ /* 0x000fea0003800000 */
[----:B------:R2:W5:Y:S02]  /*a930*/  LDG.E.U8 R0, desc[UR14][R26.64+0x41] ;  /* 0x0000410e1a007981 */ /* 0x000564000c1e1100 */
.L_x_233:
[----:B------:R-:W-:Y:S05]  /*a940*/  BSYNC B1 ;  /* 0x0000000000017941 */ /* 0x000fea0003800000 */
.L_x_232:
[----:B------:R-:W3:Y:S01]  /*a950*/  LDL.LU R2, [R1+0x4] ;  /* 0x0000040001027983 */ /* 0x000ee20000300800 */
[----:B-----5:R-:W-:Y:S01]  /*a960*/  LOP3.LUT R0, R0, 0xff, RZ, 0xc0, !PT ;  /* 0x000000ff00007812 */ /* 0x020fe200078ec0ff */
[----:B------:R-:W-:Y:S01]  /*a970*/  BSSY B1, `(.L_x_234) ;  /* 0x000000b000017945 */ /* 0x000fe20003800000 */
[----:B------:R-:W-:Y:S02]  /*a980*/  ISETP.LT.OR P3, PT, R41, 0x49, !P0 ;  /* 0x000000492900780c */ /* 0x000fe40004761670 */
[----:B------:R-:W-:-:S05]  /*a990*/  F2FP.F16.E5M2.UNPACK_B R0, R0 ;  /* 0x00000000ff00723e */ /* 0x000fca00020004ff */
[----:B------:R-:W-:-:S05]  /*a9a0*/  HADD2.F32 R0, -RZ, R0.H0_H0 ;  /* 0x20000000ff007230 */ /* 0x000fca0000004100 */
[----:B------:R-:W-:-:S04]  /*a9b0*/  FMUL R0, R0, UR21 ;  /* 0x0000001500007c20 */ /* 0x000fc80008400000 */
[----:B---3--:R-:W-:-:S05]  /*a9c0*/  FFMA R0, R2, UR20, R0 ;  /* 0x0000001402007c23 */ /* 0x008fca0008000000 */
[----:B0-----:R-:W-:Y:S02]  /*a9d0*/  F2FP.SATFINITE.E5M2.F32.PACK_AB_MERGE_C R3, RZ, R0, RZ ;  /* 0x00000000ff03723e */ /* 0x001fe400048060ff */
[----:B------:R-:W-:-:S03]  /*a9e0*/  PRMT R0, RZ, 0x7610, R0 ;  /* 0x00007610ff007816 */ /* 0x000fc60000000000 */
[----:B------:R0:W-:Y:S01]  /*a9f0*/  @!P2 STG.E.U8 desc[UR14][R30.64+0x41], R3 ;  /* 0x000041031e00a986 */ /* 0x0001e2000c10110e */
[----:B------:R-:W-:Y:S05]  /*aa00*/  @P3 BRA `(.L_x_235) ;  /* 0x0000000000043947 */ /* 0x000fea0003800000 */
[----:B------:R3:W5:Y:S02]  /*aa10*/  LDG.E.U8 R0, desc[UR14][R24.64+0x48] ;  /* 0x0000480e18007981 */ /* 0x000764000c1e1100 */
.L_x_235:
[----:B------:R-:W-:Y:S05]  /*aa20*/  BSYNC B1 ;  /* 0x0000000000017941 */ /* 0x000fea0003800000 */
.L_x_234:
[----:B------:R-:W2:Y:S01]  /*aa30*/  LDL.LU R2, [R1+0x8] ;  /* 0x0000080001027983 */ /* 0x000ea20000300800 */
        /* <DEDUP_REMOVED lines=12> */
.L_x_237:
[----:B------:R-:W-:Y:S05]  /*ab00*/  BSYNC B1 ;  /* 0x0000000000017941 */ /* 0x000fea0003800000 */
.L_x_236:
        /* <DEDUP_REMOVED lines=13> */
.L_x_239:
[----:B------:R-:W-:Y:S05]  /*abe0*/  BSYNC B1 ;  /* 0x0000000000017941 */ /* 0x000fea0003800000 */
.L_x_238:
        /* <DEDUP_REMOVED lines=13> */
.L_x_241:
[----:B------:R-:W-:Y:S05]  /*acc0*/  BSYNC B1 ;  /* 0x0000000000017941 */ /* 0x000fea0003800000 */
.L_x_240:
        /* <DEDUP_REMOVED lines=13> */
.L_x_243:
[----:B------:R-:W-:Y:S05]  /*ada0*/  BSYNC B1 ;  /* 0x0000000000017941 */ /* 0x000fea0003800000 */
.L_x_242:
        /* <DEDUP_REMOVED lines=13> */
.L_x_245:
[----:B------:R-:W-:Y:S05]  /*ae80*/  BSYNC B1 ;  /* 0x0000000000017941 */ /* 0x000fea0003800000 */
.L_x_244:
        /* <DEDUP_REMOVED lines=13> */
.L_x_247:
[----:B------:R-:W-:Y:S05]  /*af60*/  BSYNC B1 ;  /* 0x0000000000017941 */ /* 0x000fea0003800000 */
.L_x_246:
        /* <DEDUP_REMOVED lines=13> */
.L_x_249:
[----:B------:R-:W-:Y:S05]  /*b040*/  BSYNC B1 ;  /* 0x0000000000017941 */ /* 0x000fea0003800000 */
.L_x_248:
        /* <DEDUP_REMOVED lines=13> */
.L_x_251:
[----:B------:R-:W-:Y:S05]  /*b120*/  BSYNC B1 ;  /* 0x0000000000017941 */ /* 0x000fea0003800000 */
.L_x_250:
        /* <DEDUP_REMOVED lines=13> */
.L_x_253:
[----:B------:R-:W-:Y:S05]  /*b200*/  BSYNC B1 ;  /* 0x0000000000017941 */ /* 0x000fea0003800000 */
.L_x_252:
        /* <DEDUP_REMOVED lines=13> */
.L_x_255:
[----:B------:R-:W-:Y:S05]  /*b2e0*/  BSYNC B1 ;  /* 0x0000000000017941 */ /* 0x000fea0003800000 */
.L_x_254:
        /* <DEDUP_REMOVED lines=13> */
.L_x_257:
[----:B------:R-:W-:Y:S05]  /*b3c0*/  BSYNC B1 ;  /* 0x0000000000017941 */ /* 0x000fea0003800000 */
.L_x_256:
        /* <DEDUP_REMOVED lines=13> */
.L_x_259:
[----:B------:R-:W-:Y:S05]  /*b4a0*/  BSYNC B1 ;  /* 0x0000000000017941 */ /* 0x000fea0003800000 */
.L_x_258:
        /* <DEDUP_REMOVED lines=13> */
.L_x_261:
[----:B------:R-:W-:Y:S05]  /*b580*/  BSYNC B1 ;  /* 0x0000000000017941 */ /* 0x000fea0003800000 */
.L_x_260:
        /* <DEDUP_REMOVED lines=13> */
.L_x_263:
[----:B------:R-:W-:Y:S05]  /*b660*/  BSYNC B1 ;  /* 0x0000000000017941 */ /* 0x000fea0003800000 */
.L_x_262:
        /* <DEDUP_REMOVED lines=13> */
.L_x_265:
[----:B------:R-:W-:Y:S05]  /*b740*/  BSYNC B1 ;  /* 0x0000000000017941 */ /* 0x000fea0003800000 */
.L_x_264:
        /* <DEDUP_REMOVED lines=13> */
.L_x_267:
[----:B------:R-:W-:Y:S05]  /*b820*/  BSYNC B1 ;  /* 0x0000000000017941 */ /* 0x000fea0003800000 */
.L_x_266:
        /* <DEDUP_REMOVED lines=13> */
.L_x_269:
[----:B------:R-:W-:Y:S05]  /*b900*/  BSYNC B1 ;  /* 0x0000000000017941 */ /* 0x000fea0003800000 */
.L_x_268:
        /* <DEDUP_REMOVED lines=13> */
.L_x_271:
[----:B------:R-:W-:Y:S05]  /*b9e0*/  BSYNC B1 ;  /* 0x0000000000017941 */ /* 0x000fea0003800000 */
.L_x_270:
        /* <DEDUP_REMOVED lines=13> */
.L_x_273:
[----:B------:R-:W-:Y:S05]  /*bac0*/  BSYNC B1 ;  /* 0x0000000000017941 */ /* 0x000fea0003800000 */
.L_x_272:
        /* <DEDUP_REMOVED lines=13> */
.L_x_275:
[----:B------:R-:W-:Y:S05]  /*bba0*/  BSYNC B1 ;  /* 0x0000000000017941 */ /* 0x000fea0003800000 */
.L_x_274:
        /* <DEDUP_REMOVED lines=13> */
.L_x_277:
[----:B------:R-:W-:Y:S05]  /*bc80*/  BSYNC B1 ;  /* 0x0000000000017941 */ /* 0x000fea0003800000 */
.L_x_276:
        /* <DEDUP_REMOVED lines=13> */
.L_x_279:
[----:B------:R-:W-:Y:S05]  /*bd60*/  BSYNC B1 ;  /* 0x0000000000017941 */ /* 0x000fea0003800000 */
.L_x_278:
        /* <DEDUP_REMOVED lines=13> */
.L_x_281:
[----:B------:R-:W-:Y:S05]  /*be40*/  BSYNC B1 ;  /* 0x0000000000017941 */ /* 0x000fea0003800000 */
.L_x_280:
        /* <DEDUP_REMOVED lines=13> */
.L_x_283:
[----:B------:R-:W-:Y:S05]  /*bf20*/  BSYNC B1 ;  /* 0x0000000000017941 */ /* 0x000fea0003800000 */
.L_x_282:
        /* <DEDUP_REMOVED lines=13> */
.L_x_285:
[----:B------:R-:W-:Y:S05]  /*c000*/  BSYNC B1 ;  /* 0x0000000000017941 */ /* 0x000fea0003800000 */
.L_x_284:
        /* <DEDUP_REMOVED lines=13> */
.L_x_287:
[----:B------:R-:W-:Y:S05]  /*c0e0*/  BSYNC B1 ;  /* 0x0000000000017941 */ /* 0x000fea0003800000 */
.L_x_286:
        /* <DEDUP_REMOVED lines=13> */
.L_x_289:
[----:B------:R-:W-:Y:S05]  /*c1c0*/  BSYNC B1 ;  /* 0x0000000000017941 */ /* 0x000fea0003800000 */
.L_x_288:
[----:B------:R-:W-:Y:S05]  /*c1d0*/  @P1 BRA `(.L_x_290) ;  /* 0x0000002000ac1947 */ /* 0x000fea0003800000 */
[----:B------:R-:W2:Y:S01]  /*c1e0*/  LDL.LU R2, [R1+0x74] ;  /* 0x0000740001027983 */ /* 0x000ea20000300800 */
[----:B-----5:R-:W-:-:S04]  /*c1f0*/  LOP3.LUT R0, R0, 0xff, RZ, 0xc0, !PT ;  /* 0x000000ff00007812 */ /* 0x020fc800078ec0ff */
[----:B------:R-:W-:-:S05]  /*c200*/  F2FP.F16.E5M2.UNPACK_B R0, R0 ;  /* 0x00000000ff00723e */ /* 0x000fca00020004ff */
[----:B------:R-:W-:-:S05]  /*c210*/  HADD2.F32 R0, -RZ, R0.H0_H0 ;  /* 0x20000000ff007230 */ /* 0x000fca0000004100 */
[----:B------:R-:W-:-:S04]  /*c220*/  FMUL R0, R0, UR21 ;  /* 0x0000001500007c20 */ /* 0x000fc80008400000 */
[----:B--2---:R-:W-:-:S05]  /*c230*/  FFMA R0, R2, UR20, R0 ;  /* 0x0000001402007c23 */ /* 0x004fca0008000000 */
[----:B0-----:R-:W-:-:S05]  /*c240*/  F2FP.SATFINITE.E5M2.F32.PACK_AB_MERGE_C R3, RZ, R0, RZ ;  /* 0x00000000ff03723e */ /* 0x001fca00048060ff */
[----:B------:R0:W-:Y:S01]  /*c250*/  STG.E.U8 desc[UR14][R30.64+0x79], R3 ;  /* 0x000079031e007986 */ /* 0x0001e2000c10110e */
[----:B------:R-:W-:Y:S05]  /*c260*/  BRA `(.L_x_290) ;  /* 0x0000002000887947 */ /* 0x000fea0003800000 */
.L_x_33:
[C---:B------:R-:W-:Y:S01]  /*c270*/  ISETP.GE.AND P3, PT, R42.reuse, 0x1, PT ;  /* 0x000000012a00780c */ /* 0x040fe20003f66270 */
[----:B------:R-:W2:Y:S01]  /*c280*/  LDL.LU R227, [R1+0x10] ;  /* 0x0000100001e37983 */ /* 0x000ea20000300800 */
[----:B------:R-:W-:Y:S01]  /*c290*/  ISETP.GE.AND P2, PT, R42, 0x9, PT ;  /* 0x000000092a00780c */ /* 0x000fe20003f46270 */
[----:B------:R-:W-:Y:S01]  /*c2a0*/  FMUL R225, R225, UR20 ;  /* 0x00000014e1e17c20 */ /* 0x000fe20008400000 */
[C---:B------:R-:W-:Y:S01]  /*c2b0*/  ISETP.LT.OR P0, PT, R41.reuse, 0x1, !P3 ;  /* 0x000000012900780c */ /* 0x040fe20005f01670 */
[----:B------:R-:W-:Y:S01]  /*c2c0*/  FMUL R226, R226, UR20 ;  /* 0x00000014e2e27c20 */ /* 0x000fe20008400000 */
[----:B------:R-:W-:Y:S01]  /*c2d0*/  ISETP.LT.OR P1, PT, R41, 0x2, !P3 ;  /* 0x000000022900780c */ /* 0x000fe20005f21670 */
[----:B------:R-:W-:Y:S01]  /*c2e0*/  FMUL R223, R223, UR20 ;  /* 0x00000014dfdf7c20 */ /* 0x000fe20008400000 */
[----:B------:R-:W-:Y:S01]  /*c2f0*/  ISETP.LT.OR P6, PT, R41, 0x2, !P2 ;  /* 0x000000022900780c */ /* 0x000fe200057c1670 */
[----:B------:R-:W-:Y:S01]  /*c300*/  FMUL R224, R224, UR20 ;  /* 0x00000014e0e07c20 */ /* 0x000fe20008400000 */
[----:B------:R-:W-:-:S02]  /*c310*/  F2FP.SATFINITE.E5M2.F32.PACK_AB_MERGE_C R33, RZ, R226, RZ ;  /* 0x000000e2ff21723e */ /* 0x000fc400048060ff */
[----:B------:R-:W-:Y:S01]  /*c320*/  F2FP.SATFINITE.E5M2.F32.PACK_AB_MERGE_C R225, RZ, R225, RZ ;  /* 0x000000e1ffe1723e */ /* 0x000fe200048060ff */
[----:B------:R-:W-:Y:S01]  /*c330*/  FMUL R222, R222, UR20 ;  /* 0x00000014dede7c20 */ /* 0x000fe20008400000 */
[----:B------:R-:W-:Y:S01]  /*c340*/  ISETP.LT.OR P5, PT, R41, 0x1, !P2 ;  /* 0x000000012900780c */ /* 0x000fe200057a1670 */
[----:B------:R-:W-:Y:S01]  /*c350*/  FMUL R221, R221, UR20 ;  /* 0x00000014dddd7c20 */ /* 0x000fe20008400000 */
[----:B------:R-:W-:Y:S01]  /*c360*/  F2FP.SATFINITE.E5M2.F32.PACK_AB_MERGE_C R223, RZ, R223, RZ ;  /* 0x000000dfffdf723e */ /* 0x000fe200048060ff */
[----:B------:R0:W-:Y:S01]  /*c370*/  @!P0 STG.E.U8 desc[UR14][R24.64], R33 ;  /* 0x0000002118008986 */ /* 0x0001e2000c10110e */
[----:B------:R-:W-:-:S03]  /*c380*/  ISETP.LT.OR P0, PT, R41, 0x9, !P3 ;  /* 0x000000092900780c */ /* 0x000fc60005f01670 */
[----:B------:R-:W-:Y:S01]  /*c390*/  @!P1 STG.E.U8 desc[UR14][R24.64+0x1], R225 ;  /* 0x000001e118009986 */ /* 0x000fe2000c10110e */
[----:B------:R-:W-:-:S03]  /*c3a0*/  ISETP.LT.OR P1, PT, R41, 0xa, !P3 ;  /* 0x0000000a2900780c */ /* 0x000fc60005f21670 */
[----:B------:R-:W-:Y:S01]  /*c3b0*/  @!P6 STG.E.U8 desc[UR14][R26.64+0x1], R223 ;  /* 0x000001df1a00e986 */ /* 0x000fe2000c10110e */
[----:B------:R-:W-:Y:S01]  /*c3c0*/  ISETP.LT.OR P6, PT, R41, 0xa, !P2 ;  /* 0x0000000a2900780c */ /* 0x000fe200057c1670 */
[----:B------:R-:W-:Y:S01]  /*c3d0*/  FMUL R219, R219, UR20 ;  /* 0x00000014dbdb7c20 */ /* 0x000fe20008400000 */
[----:B------:R-:W-:Y:S01]  /*c3e0*/  F2FP.SATFINITE.E5M2.F32.PACK_AB_MERGE_C R35, RZ, R224, RZ ;  /* 0x000000e0ff23723e */ /* 0x000fe200048060ff */
[----:B------:R-:W-:Y:S01]  /*c3f0*/  FMUL R220, R220, UR20 ;  /* 0x00000014dcdc7c20 */ /* 0x000fe20008400000 */
[----:B0-----:R-:W-:Y:S01]  /*c400*/  F2FP.SATFINITE.E5M2.F32.PACK_AB_MERGE_C R33, RZ, R222, RZ ;  /* 0x000000deff21723e */ /* 0x001fe200048060ff */
[----:B------:R-:W-:Y:S01]  /*c410*/  FMUL R218, R218, UR20 ;  /* 0x00000014dada7c20 */ /* 0x000fe20008400000 */
[----:B------:R-:W-:Y:S01]  /*c420*/  F2FP.SATFINITE.E5M2.F32.PACK_AB_MERGE_C R221, RZ, R221, RZ ;  /* 0x000000ddffdd723e */ /* 0x000fe200048060ff */
[----:B------:R0:W-:Y:S01]  /*c430*/  @!P5 STG.E.U8 desc[UR14][R26.64], R35 ;  /* 0x000000231a00d986 */ /* 0x0001e2000c10110e */
[C---:B------:R-:W-:Y:S02]  /*c440*/  ISETP.LT.OR P5, PT, R41.reuse, 0x9, !P2 ;  /* 0x000000092900780c */ /* 0x040fe400057a1670 */
        /* <DEDUP_REMOVED lines=8> */
[----:B0-----:R-:W-:Y:S01]  /*c4d0*/  F2FP.SATFINITE.E5M2.F32.PACK_AB_MERGE_C R35, RZ, R220, RZ ;  /* 0x000000dcff23723e */ /* 0x001fe200048060ff */
[----:B------:R-:W-:Y:S01]  /*c4e0*/  FMUL R215, R215, UR20 ;  /* 0x00000014d7d77c20 */ /* 0x000fe20008400000 */
[----:B------:R-:W4:Y:S01]  /*c4f0*/  LDL.LU R226, [R1+0xc] ;  /* 0x00000c0001e27983 */ /* 0x000f220000300800 */
[----:B---3--:R-:W-:Y:S02]  /*c500*/  F2FP.SATFINITE.E5M2.F32.PACK_AB_MERGE_C R33, RZ, R218, RZ ;  /* 0x000000daff21723e */ /* 0x008fe400048060ff */
[----:B------:R-:W-:Y:S01]  /*c510*/  F2FP.SATFINITE.E5M2.F32.PACK_AB_MERGE_C R217, RZ, R217, RZ ;  /* 0x000000d9ffd9723e */ /* 0x000fe200048060ff */
[----:B------:R0:W-:Y:S01]  /*c520*/  @!P5 STG.E.U8 desc[UR14][R26.64+0x8], R35 ;  /* 0x000008231a00d986 */ /* 0x0001e2000c10110e */
[----:B------:R-:W-:-:S02]  /*c530*/  ISETP.LT.OR P5, PT, R41, 0x11, !P2 ;  /* 0x000000112900780c */ /* 0x000fc400057a1670 */
[----:B------:R-:W-:Y:S01]  /*c540*/  F2FP.SATFINITE.E5M2.F32.PACK_AB_MERGE_C R215, RZ, R215, RZ ;  /* 0x000000d7ffd7723e */ /* 0x000fe200048060ff */
[----:B------:R-:W3:Y:S01]  /*c550*/  LDL.LU R224, [R1+0x8] ;  /* 0x0000080001e07983 */ /* 0x000ee20000300800 */
[----:B------:R-:W-:-:S03]  /*c560*/  FMUL R216, R216, UR20 ;  /* 0x00000014d8d87c20 */ /* 0x000fc60008400000 */
[----:B------:R-:W4:Y:S04]  /*c570*/  LDL.LU R225, [R1+0x4] ;  /* 0x0000040001e17983 */ /* 0x000f280000300800 */
[----:B------:R-:W3:Y:S01]  /*c580*/  LDL.LU R223, [R1] ;  /* 0x0000000001df7983 */ /* 0x000ee20000300800 */
[----:B0-----:R-:W-:Y:S01]  /*c590*/  F2FP.SATFINITE.E5M2.F32.PACK_AB_MERGE_C R35, RZ, R216, RZ ;  /* 0x000000d8ff23723e */ /* 0x001fe200048060ff */
[----:B------:R-:W-:Y:S01]  /*c5a0*/  FMUL R214, R214, UR20 ;  /* 0x00000014d6d67c20 */ /* 0x000fe20008400000 */
[----:B------:R-:W-:Y:S01]  /*c5b0*/  FMUL R213, R213, UR20 ;  /* 0x00000014d5d57c20 */ /* 0x000fe20008400000 */
[----:B------:R0:W-:Y:S01]  /*c5c0*/  @!P0 STG.E.U8 desc[UR14][R24.64+0x10], R33 ;  /* 0x0000102118008986 */ /* 0x0001e2000c10110e */
[----:B------:R-:W-:Y:S01]  /*c5d0*/  ISETP.LT.OR P0, PT, R41, 0x19, !P3 ;  /* 0x000000192900780c */ /* 0x000fe20005f01670 */
[----:B------:R-:W-:Y:S01]  /*c5e0*/  FMUL R211, R211, UR20 ;  /* 0x00000014d3d37c20 */ /* 0x000fe20008400000 */
[----:B------:R-:W-:Y:S01]  /*c5f0*/  FMUL R212, R212, UR20 ;  /* 0x00000014d4d47c20 */ /* 0x000fe20008400000 */
[----:B------:R-:W-:Y:S01]  /*c600*/  @!P1 STG.E.U8 desc[UR14][R24.64+0x11], R217 ;  /* 0x000011d918009986 */ /* 0x000fe2000c10110e */
[C---:B------:R-:W-:Y:S01]  /*c610*/  ISETP.LT.OR P1, PT, R41.reuse, 0x1a, !P3 ;  /* 0x0000001a2900780c */ /* 0x040fe20005f21670 */
[----:B------:R-:W-:Y:S01]  /*c620*/  FMUL R210, R210, UR20 ;  /* 0x00000014d2d27c20 */ /* 0x000fe20008400000 */
[----:B------:R-:W-:Y:S01]  /*c630*/  F2FP.SATFINITE.E5M2.F32.PACK_AB_MERGE_C R213, RZ, R213, RZ ;  /* 0x000000d5ffd5723e */ /* 0x000fe200048060ff */
[----:B------:R-:W-:Y:S01]  /*c640*/  @!P6 STG.E.U8 desc[UR14][R26.64+0x11], R215 ;  /* 0x000011d71a00e986 */ /* 0x000fe2000c10110e */
[----:B------:R-:W-:Y:S01]  /*c650*/  ISETP.LT.OR P6, PT, R41, 0x1a, !P2 ;  /* 0x0000001a2900780c */ /* 0x000fe200057c1670 */
[----:B------:R-:W-:Y:S01]  /*c660*/  FMUL R209, R209, UR20 ;  /* 0x00000014d1d17c20 */ /* 0x000fe20008400000 */
[----:B------:R-:W-:Y:S01]  /*c670*/  F2FP.SATFINITE.E5M2.F32.PACK_AB_MERGE_C R211, RZ, R211, RZ ;  /* 0x000000d3ffd3723e */ /* 0x000fe200048060ff */
[----:B------:R1:W-:Y:S01]  /*c680*/  @!P5 STG.E.U8 desc[UR14][R26.64+0x10], R35 ;  /* 0x000010231a00d986 */ /* 0x0003e2000c10110e */
[----:B0-----:R-:W-:Y:S01]  /*c690*/  F2FP.SATFINITE.E5M2.F32.PACK_AB_MERGE_C R33, RZ, R214, RZ ;  /* 0x000000d6ff21723e */ /* 0x001fe200048060ff */
[----:B------:R-:W-:Y:S01]  /*c6a0*/  FMUL R207, R207, UR20 ;  /* 0x00000014cfcf7c20 */ /* 0x000fe20008400000 */
[C---:B------:R-:W-:Y:S01]  /*c6b0*/  ISETP.LT.OR P5, PT, R41.reuse, 0x19, !P2 ;  /* 0x000000192900780c */ /* 0x040fe200057a1670 */
[----:B------:R-:W-:Y:S01]  /*c6c0*/  FMUL R208, R208, UR20 ;  /* 0x00000014d0d07c20 */ /* 0x000fe20008400000 */
[----:B------:R-:W-:Y:S01]  /*c6d0*/  F2FP.SATFINITE.E5M2.F32.PACK_AB_MERGE_C R209, RZ, R209, RZ ;  /* 0x000000d1ffd1723e */ /* 0x000fe200048060ff */
[----:B------:R0:W-:Y:S01]  /*c6e0*/  @!P0 STG.E.U8 desc[UR14][R24.64+0x18], R33 ;  /* 0x0000182118008986 */ /* 0x0001e2000c10110e */
[C---:B------:R-:W-:Y:S01]  /*c6f0*/  ISETP.LT.OR P0, PT, R41.reuse, 0x21, !P3 ;  /* 0x000000212900780c */ /* 0x040fe20005f01670 */
[----:B------:R-:W-:Y:S01]  /*c700*/  FMUL R206, R206, UR20 ;  /* 0x00000014cece7c20 */ /* 0x000fe20008400000 */
[----:B------:R-:W-:Y:S01]  /*c710*/  F2FP.SATFINITE.E5M2.F32.PACK_AB_MERGE_C R207, RZ, R207, RZ ;  /* 0x000000cfffcf723e */ /* 0x000fe200048060ff */
[----:B------:R-:W-:Y:S01]  /*c720*/  @!P1 STG.E.U8 desc[UR14][R24.64+0x19], R213 ;  /* 0x000019d518009986 */ /* 0x000fe2000c10110e */
[----:B------:R-:W-:Y:S01]  /*c730*/  ISETP.LT.OR P1, PT, R41, 0x22, !P3 ;  /* 0x000000222900780c */ /* 0x000fe20005f21670 */
[----:B------:R-:W-:Y:S01]  /*c740*/  FMUL R205, R205, UR20 ;  /* 0x00000014cdcd7c20 */ /* 0x000fe20008400000 */
[----:B-1----:R-:W-:Y:S01]  /*c750*/  F2FP.SATFINITE.E5M2.F32.PACK_AB_MERGE_C R35, RZ, R212, RZ ;  /* 0x000000d4ff23723e */ /* 0x002fe200048060ff */
        /* <DEDUP_REMOVED lines=11> */
[----:B------:R-:W-:Y:S01]  /*c810*/  ISETP.LT.OR P0, PT, R41, 0x29, !P3 ;  /* 0x000000292900780c */ /* 0x000fe20005f01670 */
[----:B------:R-:W-:Y:S01]  /*c820*/  FMUL R201, R201, UR20 ;  /* 0x00000014c9c97c20 */ /* 0x000fe20008400000 */
[----:B------:R-:W-:Y:S01]  /*c830*/  FMUL R199, R199, UR20 ;  /* 0x00000014c7c77c20 */ /* 0x000fe20008400000 */
[----:B------:R-:W-:Y:S01]  /*c840*/  @!P1 STG.E.U8 desc[UR14][R24.64+0x21], R209 ;  /* 0x000021d118009986 */ /* 0x000fe2000c10110e */
[C---:B------:R-:W-:Y:S01]  /*c850*/  ISETP.LT.OR P1, PT, R41.reuse, 0x2a, !P3 ;  /* 0x0000002a2900780c */ /* 0x040fe20005f21670 */
        /* <DEDUP_REMOVED lines=9> */
[----:B------:R-:W-:Y:S01]  /*c8f0*/  ISETP.LT.OR P5, PT, R41, 0x29, !P2 ;  /* 0x000000292900780c */ /* 0x000fe200057a1670 */
[----:B------:R-:W-:Y:S01]  /*c900*/  FMUL R195, R195, UR20 ;  /* 0x00000014c3c37c20 */ /* 0x000fe20008400000 */
[----:B------:R-:W-:Y:S01]  /*c910*/  F2FP.SATFINITE.E5M2.F32.PACK_AB_MERGE_C R199, RZ, R199, RZ ;  /* 0x000000c7ffc7723e */ /* 0x000fe200048060ff */
[----:B------:R0:W-:Y:S01]  /*c920*/  @!P0 STG.E.U8 desc[UR14][R24.64+0x28], R33 ;  /* 0x0000282118008986 */ /* 0x0001e2000c10110e */
[C---:B------:R-:W-:Y:S01]  /*c930*/  ISETP.LT.OR P0, PT, R41.reuse, 0x31, !P3 ;  /* 0x000000312900780c */ /* 0x040fe20005f01670 */
[----:B------:R-:W-:Y:S01]  /*c940*/  FMUL R196, R196, UR20 ;  /* 0x00000014c4c47c20 */ /* 0x000fe20008400000 */
[----:B------:R-:W-:Y:S01]  /*c950*/  F2FP.SATFINITE.E5M2.F32.PACK_AB_MERGE_C R197, RZ, R197, RZ ;  /* 0x000000c5ffc5723e */ /* 0x000fe200048060ff */
        /* <DEDUP_REMOVED lines=59> */
[C---:B------:R-:W-:Y:S01]  /*cd10*/  ISETP.LT.OR P6, PT, R41.reuse, 0x4a, !P2 ;  /* 0x0000004a2900780c */ /* 0x040fe200057c1670 */
        /* <DEDUP_REMOVED lines=57> */
[----:B------:R-:W-:Y:S01]  /*d0b0*/  ISETP.LT.OR P5, PT, R41, 0x61, !P3 ;  /* 0x000000612900780c */ /* 0x000fe20005fa1670 */
[----:B------:R-:W-:Y:S01]  /*d0c0*/  FMUL R161, R161, UR20 ;  /* 0x00000014a1a17c20 */ /* 0x000fe20008400000 */
[----:B0-----:R-:W-:Y:S01]  /*d0d0*/  F2FP.SATFINITE.E5M2.F32.PACK_AB_MERGE_C R33, RZ, R178, RZ ;  /* 0x000000b2ff21723e */ /* 0x001fe200048060ff */
[----:B------:R-:W-:Y:S01]  /*d0e0*/  FMUL R160, R160, UR20 ;  /* 0x00000014a0a07c20 */ /* 0x000fe20008400000 */
[----:B------:R-:W-:Y:S01]  /*d0f0*/  FMUL R159, R159, UR20 ;  /* 0x000000149f9f7c20 */ /* 0x000fe20008400000 */
[----:B------:R-:W-:Y:S01]  /*d100*/  FMUL R157, R157, UR20 ;  /* 0x000000149d9d7c20 */ /* 0x000fe20008400000 */
[----:B------:R-:W-:Y:S01]  /*d110*/  F2FP.SATFINITE.E5M2.F32.PACK_AB_MERGE_C R161, RZ, R161, RZ ;  /* 0x000000a1ffa1723e */ /* 0x000fe200048060ff */
[----:B------:R-:W-:Y:S01]  /*d120*/  FMUL R158, R158, UR20 ;  /* 0x000000149e9e7c20 */ /* 0x000fe20008400000 */
[----:B------:R-:W-:Y:S01]  /*d130*/  FMUL R156, R156, UR20 ;  /* 0x000000149c9c7c20 */ /* 0x000fe20008400000 */
[----:B------:R-:W-:Y:S01]  /*d140*/  @!P6 STG.E.U8 desc[UR14][R24.64+0x61], R177 ;  /* 0x000061b11800e986 */ /* 0x000fe2000c10110e */
[----:B------:R-:W-:Y:S01]  /*d150*/  ISETP.LT.OR P6, PT, R41, 0x69, !P3 ;  /* 0x000000692900780c */ /* 0x000fe20005fc1670 */
[----:B------:R-:W-:Y:S01]  /*d160*/  FMUL R155, R155, UR20 ;  /* 0x000000149b9b7c20 */ /* 0x000fe20008400000 */
[----:B-1----:R-:W-:Y:S01]  /*d170*/  F2FP.SATFINITE.E5M2.F32.PACK_AB_MERGE_C R35, RZ, R176, RZ ;  /* 0x000000b0ff23723e */ /* 0x002fe200048060ff */
[----:B------:R0:W-:Y:S01]  /*d180*/  @!P5 STG.E.U8 desc[UR14][R24.64+0x60], R33 ;  /* 0x000060211800d986 */ /* 0x0001e2000c10110e */
        /* <DEDUP_REMOVED lines=16> */
[----:B-1----:R-:W-:Y:S01]  /*d290*/  F2FP.SATFINITE.E5M2.F32.PACK_AB_MERGE_C R35, RZ, R170, RZ ;  /* 0x000000aaff23723e */ /* 0x002fe200048060ff */
[----:B------:R-:W-:Y:S01]  /*d2a0*/  @!P0 STG.E.U8 desc[UR14][R24.64+0x69], R173 ;  /* 0x000069ad18008986 */ /* 0x000fe2000c10110e */
        /* <DEDUP_REMOVED lines=12> */
[----:B------:R-:W-:Y:S01]  /*d370*/  ISETP.LT.OR P6, PT, R41, 0x79, !P3 ;  /* 0x000000792900780c */ /* 0x000fe20005fc1670 */
[----:B------:R-:W-:Y:S01]  /*d380*/  FMUL R17, R17, UR20 ;  /* 0x0000001411117c20 */ /* 0x000fe20008400000 */
[----:B------:R-:W-:Y:S01]  /*d390*/  ISETP.LT.OR P3, PT, R41, 0x7a, !P3 ;  /* 0x0000007a2900780c */ /* 0x000fe20005f61670 */
[----:B------:R-:W-:Y:S01]  /*d3a0*/  @!P0 STG.E.U8 desc[UR14][R24.64+0x71], R169 ;  /* 0x000071a918008986 */ /* 0x000fe2000c10110e */
[----:B0-----:R-:W-:Y:S01]  /*d3b0*/  F2FP.SATFINITE.E5M2.F32.PACK_AB_MERGE_C R33, RZ, R168, RZ ;  /* 0x000000a8ff21723e */ /* 0x001fe200048060ff */
[----:B------:R-:W-:Y:S01]  /*d3c0*/  FMUL R18, R18, UR20 ;  /* 0x0000001412127c20 */ /* 0x000fe20008400000 */
[----:B------:R-:W-:Y:S01]  /*d3d0*/  ISETP.GE.AND P0, PT, R42, 0x89, PT ;  /* 0x000000892a00780c */ /* 0x000fe20003f06270 */
[----:B------:R-:W-:Y:S01]  /*d3e0*/  FMUL R16, R16, UR20 ;  /* 0x0000001410107c20 */ /* 0x000fe20008400000 */
[----:B------:R-:W-:Y:S01]  /*d3f0*/  F2FP.SATFINITE.E5M2.F32.PACK_AB_MERGE_C R21, RZ, R21, RZ ;  /* 0x00000015ff15723e */ /* 0x000fe200048060ff */
[----:B------:R0:W-:Y:S01]  /*d400*/  @!P1 STG.E.U8 desc[UR14][R26.64+0x70], R33 ;  /* 0x000070211a009986 */ /* 0x0001e2000c10110e */
[----:B------:R-:W-:Y:S01]  /*d410*/  ISETP.GE.AND P1, PT, R42, 0x81, PT ;  /* 0x000000812a00780c */ /* 0x000fe20003f26270 */
[----:B------:R-:W-:Y:S01]  /*d420*/  FMUL R15, R15, UR20 ;  /* 0x000000140f0f7c20 */ /* 0x000fe20008400000 */
[----:B-1----:R-:W-:Y:S01]  /*d430*/  F2FP.SATFINITE.E5M2.F32.PACK_AB_MERGE_C R35, RZ, R166, RZ ;  /* 0x000000a6ff23723e */ /* 0x002fe200048060ff */
[----:B------:R-:W-:Y:S01]  /*d440*/  @!P5 STG.E.U8 desc[UR14][R26.64+0x71], R167 ;  /* 0x000071a71a00d986 */ /* 0x000fe2000c10110e */
[----:B------:R-:W-:Y:S01]  /*d450*/  ISETP.LT.OR P5, PT, R41, 0x79, !P2 ;  /* 0x000000792900780c */ /* 0x000fe200057a1670 */
[----:B------:R-:W-:Y:S01]  /*d460*/  FMUL R13, R13, UR20 ;  /* 0x000000140d0d7c20 */ /* 0x000fe20008400000 */
[C---:B------:R-:W-:Y:S01]  /*d470*/  ISETP.LT.OR P2, PT, R41.reuse, 0x7a, !P2 ;  /* 0x0000007a2900780c */ /* 0x040fe20005741670 */
        /* <DEDUP_REMOVED lines=9> */
[----:B------:R-:W-:Y:S01]  /*d510*/  F2FP.SATFINITE.E5M2.F32.PACK_AB_MERGE_C R17, RZ, R17, RZ ;  /* 0x00000011ff11723e */ /* 0x000fe200048060ff */
[----:B------:R-:W-:Y:S01]  /*d520*/  @!P5 STG.E.U8 desc[UR14][R26.64+0x78], R37 ;  /* 0x000078251a00d986 */ /* 0x000fe2000c10110e */
[----:B------:R-:W-:Y:S01]  /*d530*/  ISETP.LT.OR P5, PT, R41, 0x1, !P0 ;  /* 0x000000012900780c */ /* 0x000fe200047a1670 */
[----:B------:R-:W-:Y:S01]  /*d540*/  FMUL R9, R9, UR20 ;  /* 0x0000001409097c20 */ /* 0x000fe20008400000 */
[----:B------:R-:W-:Y:S01]  /*d550*/  F2FP.SATFINITE.E5M2.F32.PACK_AB_MERGE_C R15, RZ, R15, RZ ;  /* 0x0000000fff0f723e */ /* 0x000fe200048060ff */
[----:B------:R0:W-:Y:S01]  /*d560*/  @!P2 STG.E.U8 desc[UR14][R26.64+0x79], R163 ;  /* 0x000079a31a00a986 */ /* 0x0001e2000c10110e */
[C---:B------:R-:W-:Y:S01]  /*d570*/  ISETP.LT.OR P2, PT, R41.reuse, 0xa, !P1 ;  /* 0x0000000a2900780c */ /* 0x040fe20004f41670 */
        /* <DEDUP_REMOVED lines=9> */
[----:B------:R-:W-:Y:S01]  /*d610*/  F2FP.SATFINITE.E5M2.F32.PACK_AB_MERGE_C R11, RZ, R11, RZ ;  /* 0x0000000bff0b723e */ /* 0x000fe200048060ff */
[----:B------:R2:W-:Y:S01]  /*d620*/  @!P5 STG.E.U8 desc[UR14][R30.64], R33 ;  /* 0x000000211e00d986 */ /* 0x0005e2000c10110e */
[----:B------:R-:W-:Y:S01]  /*d630*/  ISETP.LT.OR P5, PT, R41, 0x9, !P0 ;  /* 0x000000092900780c */ /* 0x000fe200047a1670 */
[----:B------:R-:W-:Y:S01]  /*d640*/  FMUL R5, R5, UR20 ;  /* 0x0000001405057c20 */ /* 0x000fe20008400000 */
[----:B0-----:R-:W-:Y:S01]  /*d650*/  F2FP.SATFINITE.E5M2.F32.PACK_AB_MERGE_C R27, RZ, R156, RZ ;  /* 0x0000009cff1b723e */ /* 0x001fe200048060ff */
[----:B-----5:R-:W-:Y:S01]  /*d660*/  FMUL R0, R0, UR20 ;  /* 0x0000001400007c20 */ /* 0x020fe20008400000 */
[----:B------:R-:W-:Y:S01]  /*d670*/  F2FP.SATFINITE.E5M2.F32.PACK_AB_MERGE_C R9, RZ, R9, RZ ;  /* 0x00000009ff09723e */ /* 0x000fe200048060ff */
[----:B------:R-:W-:Y:S01]  /*d680*/  FMUL R6, R6, UR20 ;  /* 0x0000001406067c20 */ /* 0x000fe20008400000 */
[----:B------:R-:W-:Y:S01]  /*d690*/  F2FP.SATFINITE.E5M2.F32.PACK_AB_MERGE_C R7, RZ, R7, RZ ;  /* 0x00000007ff07723e */ /* 0x000fe200048060ff */
[----:B------:R-:W4:Y:S01]  /*d6a0*/  LDL.LU R221, [R1+0x14] ;  /* 0x0000140001dd7983 */ /* 0x000f220000300800 */
[----:B-1----:R-:W-:Y:S01]  /*d6b0*/  F2FP.SATFINITE.E5M2.F32.PACK_AB_MERGE_C R25, RZ, R158, RZ ;  /* 0x0000009eff19723e */ /* 0x002fe200048060ff */
[----:B------:R-:W-:Y:S01]  /*d6c0*/  FMUL R2, R2, UR20 ;  /* 0x0000001402027c20 */ /* 0x000fe20008400000 */
[----:B------:R-:W-:Y:S01]  /*d6d0*/  F2FP.SATFINITE.E5M2.F32.PACK_AB_MERGE_C R5, RZ, R5, RZ ;  /* 0x00000005ff05723e */ /* 0x000fe200048060ff */
[----:B------:R-:W-:Y:S01]  /*d6e0*/  @!P6 STG.E.U8 desc[UR14][R30.64+0x1], R159 ;  /* 0x0000019f1e00e986 */ /* 0x000fe2000c10110e */
[----:B------:R-:W-:Y:S01]  /*d6f0*/  ISETP.LT.OR P6, PT, R41, 0xa, !P0 ;  /* 0x0000000a2900780c */ /* 0x000fe200047c1670 */
[----:B------:R-:W-:Y:S01]  /*d700*/  FMUL R3, R3, UR20 ;  /* 0x0000001403037c20 */ /* 0x000fe20008400000 */
[----:B--2---:R-:W-:Y:S01]  /*d710*/  F2FP.SATFINITE.E5M2.F32.PACK_AB_MERGE_C R33, RZ, R152, RZ ;  /* 0x00000098ff21723e */ /* 0x004fe200048060ff */
[----:B------:R-:W-:Y:S01]  /*d720*/  @!P2 STG.E.U8 desc[UR14][R28.64+0x9], R157 ;  /* 0x0000099d1c00a986 */ /* 0x000fe2000c10110e */
[----:B------:R-:W-:Y:S01]  /*d730*/  ISETP.LT.OR P2, PT, R41, 0x12, !P1 ;  /* 0x000000122900780c */ /* 0x000fe20004f41670 */
[----:B------:R-:W-:-:S02]  /*d740*/  FMUL R4, R4, UR20 ;  /* 0x0000001404047c20 */ /* 0x000fc40008400000 */
[----:B------:R0:W-:Y:S01]  /*d750*/  @!P3 STG.E.U8 desc[UR14][R28.64+0x8], R25 ;  /* 0x000008191c00b986 */ /* 0x0001e2000c10110e */
[----:B------:R-:W-:-:S03]  /*d760*/  ISETP.LT.OR P3, PT, R41, 0x11, !P1 ;  /* 0x000000112900780c */ /* 0x000fc60004f61670 */
[----:B------:R1:W-:Y:S01]  /*d770*/  @!P5 STG.E.U8 desc[UR14][R30.64+0x8], R27 ;  /* 0x0000081b1e00d986 */ /* 0x0003e2000c10110e */
[----:B------:R-:W-:-:S03]  /*d780*/  ISETP.LT.OR P5, PT, R41, 0x11, !P0 ;  /* 0x000000112900780c */ /* 0x000fc600047a1670 */
[----:B------:R-:W-:Y:S01]  /*d790*/  @!P6 STG.E.U8 desc[UR14][R30.64+0x9], R155 ;  /* 0x0000099b1e00e986 */ /* 0x000fe2000c10110e */
[----:B------:R-:W-:-:S03]  /*d7a0*/  ISETP.LT.OR P6, PT, R41, 0x12, !P0 ;  /* 0x000000122900780c */ /* 0x000fc600047c1670 */
[----:B------:R-:W-:Y:S01]  /*d7b0*/  @!P2 STG.E.U8 desc[UR14][R28.64+0x11], R153 ;  /* 0x000011991c00a986 */ /* 0x000fe2000c10110e */
[----:B------:R-:W-:Y:S02]  /*d7c0*/  ISETP.LT.OR P2, PT, R41, 0x1a, !P1 ;  /* 0x0000001a2900780c */ /* 0x000fe40004f41670 */
[----:B0-----:R-:W-:Y:S01]  /*d7d0*/  F2FP.SATFINITE.E5M2.F32.PACK_AB_MERGE_C R25, RZ, R154, RZ ;  /* 0x0000009aff19723e */ /* 0x001fe200048060ff */
[----:B------:R-:W2:Y:S01]  /*d7e0*/  LDL.LU R220, [R1+0x18] ;  /* 0x0000180001dc7983 */ /* 0x000ea20000300800 */
[----:B-1----:R-:W-:-:S03]  /*d7f0*/  F2FP.SATFINITE.E5M2.F32.PACK_AB_MERGE_C R27, RZ, R20, RZ ;  /* 0x00000014ff1b723e */ /* 0x002fc600048060ff */
[----:B------:R0:W-:Y:S01]  /*d800*/  @!P3 STG.E.U8 desc[UR14][R28.64+0x10], R25 ;  /* 0x000010191c00b986 */ /* 0x0001e2000c10110e */
[----:B------:R-:W-:-:S03]  /*d810*/  ISETP.LT.OR P3, PT, R41, 0x19, !P1 ;  /* 0x000000192900780c */ /* 0x000fc60004f61670 */
[----:B------:R-:W-:Y:S01]  /*d820*/  @!P5 STG.E.U8 desc[UR14][R30.64+0x10], R33 ;  /* 0x000010211e00d986 */ /* 0x000fe2000c10110e */
[----:B------:R-:W-:-:S03]  /*d830*/  ISETP.LT.OR P5, PT, R41, 0x19, !P0 ;  /* 0x000000192900780c */ /* 0x000fc600047a1670 */
[----:B------:R1:W-:Y:S01]  /*d840*/  @!P6 STG.E.U8 desc[UR14][R30.64+0x11], R23 ;  /* 0x000011171e00e986 */ /* 0x0003e2000c10110e */
[----:B------:R-:W-:-:S03]  /*d850*/  ISETP.LT.OR P6, PT, R41, 0x1a, !P0 ;  /* 0x0000001a2900780c */ /* 0x000fc600047c1670 */
[----:B------:R3:W-:Y:S01]  /*d860*/  @!P2 STG.E.U8 desc[UR14][R28.64+0x19], R21 ;  /* 0x000019151c00a986 */ /* 0x0007e2000c10110e */
[C---:B------:R-:W-:Y:S02]  /*d870*/  ISETP.LT.OR P2, PT, R41.reuse, 0x22, !P1 ;  /* 0x000000222900780c */ /* 0x040fe40004f41670 */
[----:B0-----:R-:W-:Y:S01]  /*d880*/  F2FP.SATFINITE.E5M2.F32.PACK_AB_MERGE_C R25, RZ, R22, RZ ;  /* 0x00000016ff19723e */ /* 0x001fe200048060ff */
[----:B------:R-:W2:Y:S04]  /*d890*/  LDL.LU R222, [R1+0x1c] ;  /* 0x00001c0001de7983 */ /* 0x000ea80000300800 */
[----:B------:R-:W-:Y:S01]  /*d8a0*/  @!P3 STG.E.U8 desc[UR14][R28.64+0x18], R25 ;  /* 0x000018191c00b986 */ /* 0x000fe2000c10110e */
[C---:B------:R-:W-:Y:S02]  /*d8b0*/  ISETP.LT.OR P3, PT, R41.reuse, 0x21, !P1 ;  /* 0x000000212900780c */ /* 0x040fe40004f61670 */
[----:B-1----:R-:W-:Y:S01]  /*d8c0*/  F2FP.SATFINITE.E5M2.F32.PACK_AB_MERGE_C R23, RZ, R18, RZ ;  /* 0x00000012ff17723e */ /* 0x002fe200048060ff */
[----:B------:R-:W-:Y:S01]  /*d8d0*/  @!P5 STG.E.U8 desc[UR14][R30.64+0x18], R27 ;  /* 0x0000181b1e00d986 */ /* 0x000fe2000c10110e */
[----:B------:R-:W-:-:S02]  /*d8e0*/  ISETP.LT.OR P5, PT, R41, 0x21, !P0 ;  /* 0x000000212900780c */ /* 0x000fc400047a1670 */
[----:B---3--:R-:W-:Y:S01]  /*d8f0*/  F2FP.SATFINITE.E5M2.F32.PACK_AB_MERGE_C R21, RZ, R16, RZ ;  /* 0x00000010ff15723e */ /* 0x008fe200048060ff */
[----:B------:R0:W-:Y:S01]  /*d900*/  @!P6 STG.E.U8 desc[UR14][R30.64+0x19], R19 ;  /* 0x000019131e00e986 */ /* 0x0001e2000c10110e */
[----:B------:R-:W-:-:S03]  /*d910*/  ISETP.LT.OR P6, PT, R41, 0x22, !P0 ;  /* 0x000000222900780c */ /* 0x000fc600047c1670 */
[----:B------:R1:W-:Y:S01]  /*d920*/  @!P2 STG.E.U8 desc[UR14][R28.64+0x21], R17 ;  /* 0x000021111c00a986 */ /* 0x0003e2000c10110e */
[----:B------:R-:W-:-:S03]  /*d930*/  ISETP.LT.OR P2, PT, R41, 0x2a, !P1 ;  /* 0x0000002a2900780c */ /* 0x000fc60004f41670 */
[----:B------:R-:W-:Y:S01]  /*d940*/  @!P3 STG.E.U8 desc[UR14][R28.64+0x20], R23 ;  /* 0x000020171c00b986 */ /* 0x000fe2000c10110e */
[----:B------:R-:W-:-:S03]  /*d950*/  ISETP.LT.OR P3, PT, R41, 0x29, !P1 ;  /* 0x000000292900780c */ /* 0x000fc60004f61670 */
[----:B------:R-:W-:Y:S01]  /*d960*/  @!P5 STG.E.U8 desc[UR14][R30.64+0x20], R21 ;  /* 0x000020151e00d986 */ /* 0x000fe2000c10110e */
[C---:B------:R-:W-:Y:S02]  /*d970*/  ISETP.LT.OR P5, PT, R41.reuse, 0x29, !P0 ;  /* 0x000000292900780c */ /* 0x040fe400047a1670 */
[----:B0-----:R-:W-:Y:S01]  /*d980*/  F2FP.SATFINITE.E5M2.F32.PACK_AB_MERGE_C R19, RZ, R14, RZ ;  /* 0x0000000eff13723e */ /* 0x001fe200048060ff */
[----:B------:R0:W-:Y:S01]  /*d990*/  @!P6 STG.E.U8 desc[UR14][R30.64+0x21], R15 ;  /* 0x0000210f1e00e986 */ /* 0x0001e2000c10110e */
[C---:B------:R-:W-:Y:S02]  /*d9a0*/  ISETP.LT.OR P6, PT, R41.reuse, 0x2a, !P0 ;  /* 0x0000002a2900780c */ /* 0x040fe400047c1670 */
[----:B-1----:R-:W-:Y:S01]  /*d9b0*/  F2FP.SATFINITE.E5M2.F32.PACK_AB_MERGE_C R17, RZ, R12, RZ ;  /* 0x0000000cff11723e */ /* 0x002fe200048060ff */
        /* <DEDUP_REMOVED lines=15> */
[----:B0-----:R-:W-:Y:S02]  /*dab0*/  F2FP.SATFINITE.E5M2.F32.PACK_AB_MERGE_C R11, RZ, R6, RZ ;  /* 0x00000006ff0b723e */ /* 0x001fe400048060ff */
[C---:B------:R-:W-:Y:S01]  /*dac0*/  ISETP.LT.OR P5, PT, R41.reuse, 0x39, !P0 ;  /* 0x000000392900780c */ /* 0x040fe200047a1670 */
[----:B------:R0:W-:Y:S01]  /*dad0*/  @!P6 STG.E.U8 desc[UR14][R30.64+0x31], R7 ;  /* 0x000031071e00e986 */ /* 0x0001e2000c10110e */
[----:B-1----:R-:W-:Y:S02]  /*dae0*/  F2FP.SATFINITE.E5M2.F32.PACK_AB_MERGE_C R9, RZ, R4, RZ ;  /* 0x00000004ff09723e */ /* 0x002fe400048060ff */
[----:B------:R-:W-:Y:S01]  /*daf0*/  ISETP.LT.OR P6, PT, R41, 0x3a, !P0 ;  /* 0x0000003a2900780c */ /* 0x000fe200047c1670 */
[----:B------:R1:W-:Y:S04]  /*db00*/  @!P2 STG.E.U8 desc[UR14][R28.64+0x39], R5 ;  /* 0x000039051c00a986 */ /* 0x0003e8000c10110e */
[----:B------:R3:W-:Y:S01]  /*db10*/  @!P3 STG.E.U8 desc[UR14][R28.64+0x38], R11 ;  /* 0x0000380b1c00b986 */ /* 0x0007e2000c10110e */
[----:B------:R-:W-:Y:S01]  /*db20*/  FMUL R4, R227, UR20 ;  /* 0x00000014e3047c20 */ /* 0x000fe20008400000 */
[----:B------:R-:W-:-:S02]  /*db30*/  ISETP.LT.OR P3, PT, R41, 0x41, !P1 ;  /* 0x000000412900780c */ /* 0x000fc40004f61670 */
[----:B0-----:R-:W-:Y:S02]  /*db40*/  F2FP.SATFINITE.E5M2.F32.PACK_AB_MERGE_C R7, RZ, R3, RZ ;  /* 0x00000003ff07723e */ /* 0x001fe400048060ff */
[----:B-1----:R-:W-:Y:S01]  /*db50*/  F2FP.SATFINITE.E5M2.F32.PACK_AB_MERGE_C R5, RZ, R0, RZ ;  /* 0x00000000ff05723e */ /* 0x002fe200048060ff */
[----:B------:R-:W-:Y:S01]  /*db60*/  FMUL R0, R223, UR20 ;  /* 0x00000014df007c20 */ /* 0x000fe20008400000 */
[----:B------:R-:W-:Y:S01]  /*db70*/  ISETP.LT.OR P2, PT, R41, 0x42, !P1 ;  /* 0x000000422900780c */ /* 0x000fe20004f41670 */
[----:B------:R-:W2:Y:S01]  /*db80*/  LDL.LU R223, [R1+0x20] ;  /* 0x0000200001df7983 */ /* 0x000ea20000300800 */
[----:B---3--:R-:W-:Y:S02]  /*db90*/  F2FP.SATFINITE.E5M2.F32.PACK_AB_MERGE_C R11, RZ, R2, RZ ;  /* 0x00000002ff0b723e */ /* 0x008fe400048060ff */
[----:B------:R-:W-:Y:S01]  /*dba0*/  F2FP.SATFINITE.E5M2.F32.PACK_AB_MERGE_C R13, RZ, R0, RZ ;  /* 0x00000000ff0d723e */ /* 0x000fe200048060ff */
[----:B----4-:R-:W-:Y:S01]  /*dbb0*/  FMUL R0, R225, UR20 ;  /* 0x00000014e1007c20 */ /* 0x010fe20008400000 */
[----:B------:R-:W-:Y:S01]  /*dbc0*/  FMUL R2, R224, UR20 ;  /* 0x00000014e0027c20 */ /* 0x000fe20008400000 */
[----:B------:R-:W3:Y:S04]  /*dbd0*/  LDL.LU R225, [R1+0x24] ;  /* 0x0000240001e17983 */ /* 0x000ee80000300800 */
[----:B------:R-:W4:Y:S01]  /*dbe0*/  LDL.LU R224, [R1+0x28] ;  /* 0x0000280001e07983 */ /* 0x000f220000300800 */
[----:B------:R-:W-:-:S03]  /*dbf0*/  FMUL R3, R226, UR20 ;  /* 0x00000014e2037c20 */ /* 0x000fc60008400000 */
[----:B------:R-:W4:Y:S04]  /*dc00*/  LDL.LU R226, [R1+0x2c] ;  /* 0x00002c0001e27983 */ /* 0x000f280000300800 */
[----:B------:R-:W4:Y:S04]  /*dc10*/  LDL.LU R227, [R1+0x30] ;  /* 0x0000300001e37983 */ /* 0x000f280000300800 */
[----:B------:R-:W-:Y:S01]  /*dc20*/  @!P5 STG.E.U8 desc[UR14][R30.64+0x38], R9 ;  /* 0x000038091e00d986 */ /* 0x000fe2000c10110e */
[----:B------:R-:W-:-:S03]  /*dc30*/  ISETP.LT.OR P5, PT, R41, 0x41, !P0 ;  /* 0x000000412900780c */ /* 0x000fc600047a1670 */
[----:B------:R0:W-:Y:S01]  /*dc40*/  @!P6 STG.E.U8 desc[UR14][R30.64+0x39], R7 ;  /* 0x000039071e00e986 */ /* 0x0001e2000c10110e */
[----:B------:R-:W-:-:S03]  /*dc50*/  ISETP.LT.OR P6, PT, R41, 0x42, !P0 ;  /* 0x000000422900780c */ /* 0x000fc600047c1670 */
[----:B------:R-:W-:Y:S01]  /*dc60*/  @!P3 STG.E.U8 desc[UR14][R28.64+0x40], R11 ;  /* 0x0000400b1c00b986 */ /* 0x000fe2000c10110e */
[----:B------:R-:W-:-:S03]  /*dc70*/  ISETP.LT.OR P3, PT, R41, 0x49, !P1 ;  /* 0x000000492900780c */ /* 0x000fc60004f61670 */
[----:B------:R1:W-:Y:S01]  /*dc80*/  @!P2 STG.E.U8 desc[UR14][R28.64+0x41], R5 ;  /* 0x000041051c00a986 */ /* 0x0003e2000c10110e */
[----:B0-----:R-:W-:-:S03]  /*dc90*/  F2FP.SATFINITE.E5M2.F32.PACK_AB_MERGE_C R7, RZ, R0, RZ ;  /* 0x00000000ff07723e */ /* 0x001fc600048060ff */
[----:B------:R-:W-:Y:S01]  /*dca0*/  @!P5 STG.E.U8 desc[UR14][R30.64+0x40], R13 ;  /* 0x0000400d1e00d986 */ /* 0x000fe2000c10110e */
[C---:B------:R-:W-:Y:S02]  /*dcb0*/  ISETP.LT.OR P2, PT, R41.reuse, 0x4a, !P1 ;  /* 0x0000004a2900780c */ /* 0x040fe40004f41670 */
[----:B-1----:R-:W-:Y:S01]  /*dcc0*/  F2FP.SATFINITE.E5M2.F32.PACK_AB_MERGE_C R5, RZ, R2, RZ ;  /* 0x00000002ff05723e */ /* 0x002fe200048060ff */
[----:B------:R0:W-:Y:S01]  /*dcd0*/  @!P6 STG.E.U8 desc[UR14][R30.64+0x41], R7 ;  /* 0x000041071e00e986 */ /* 0x0001e2000c10110e */
[C---:B------:R-:W-:Y:S02]  /*dce0*/  ISETP.LT.OR P5, PT, R41.reuse, 0x49, !P0 ;  /* 0x000000492900780c */ /* 0x040fe400047a1670 */
[C---:B------:R-:W-:Y:S01]  /*dcf0*/  ISETP.LT.OR P6, PT, R41.reuse, 0x4a, !P0 ;  /* 0x0000004a2900780c */ /* 0x040fe200047c1670 */
[----:B------:R1:W-:Y:S01]  /*dd00*/  @!P3 STG.E.U8 desc[UR14][R28.64+0x48], R5 ;  /* 0x000048051c00b986 */ /* 0x0003e2000c10110e */
[----:B------:R-:W-:Y:S02]  /*dd10*/  ISETP.LT.OR P3, PT, R41, 0x51, !P1 ;  /* 0x000000512900780c */ /* 0x000fe40004f61670 */
[----:B------:R-:W-:-:S02]  /*dd20*/  F2FP.SATFINITE.E5M2.F32.PACK_AB_MERGE_C R9, RZ, R3, RZ ;  /* 0x00000003ff09723e */ /* 0x000fc400048060ff */
[----:B------:R-:W-:-:S03]  /*dd30*/  F2FP.SATFINITE.E5M2.F32.PACK_AB_MERGE_C R11, RZ, R4, RZ ;  /* 0x00000004ff0b723e */ /* 0x000fc600048060ff */
[----:B------:R1:W-:Y:S04]  /*dd40*/  @!P2 STG.E.U8 desc[UR14][R28.64+0x49], R9 ;  /* 0x000049091c00a986 */ /* 0x0003e8000c10110e */
[----:B------:R-:W-:Y:S01]  /*dd50*/  @!P5 STG.E.U8 desc[UR14][R30.64+0x48], R11 ;  /* 0x0000480b1e00d986 */ /* 0x000fe2000c10110e */
[----:B------:R-:W-:-:S03]  /*dd60*/  FMUL R0, R221, UR20 ;  /* 0x00000014dd007c20 */ /* 0x000fc60008400000 */
[----:B------:R-:W4:Y:S02]  /*dd70*/  LDL.LU R221, [R1+0x34] ;  /* 0x0000340001dd7983 */ /* 0x000f240000300800 */
[----:B0-----:R-:W-:-:S05]  /*dd80*/  F2FP.SATFINITE.E5M2.F32.PACK_AB_MERGE_C R7, RZ, R0, RZ ;  /* 0x00000000ff07723e */ /* 0x001fca00048060ff */
[----:B------:R-:W-:Y:S01]  /*dd90*/  @!P6 STG.E.U8 desc[UR14][R30.64+0x49], R7 ;  /* 0x000049071e00e986 */ /* 0x000fe2000c10110e */
[----:B--2---:R-:W-:-:S03]  /*dda0*/  FMUL R2, R220, UR20 ;  /* 0x00000014dc027c20 */ /* 0x004fc60008400000 */
[----:B------:R-:W2:Y:S02]  /*ddb0*/  LDL.LU R220, [R1+0x38] ;  /* 0x0000380001dc7983 */ /* 0x000ea40000300800 */
[----:B-1----:R-:W-:-:S05]  /*ddc0*/  F2FP.SATFINITE.E5M2.F32.PACK_AB_MERGE_C R5, RZ, R2, RZ ;  /* 0x00000002ff05723e */ /* 0x002fca00048060ff */
[----:B------:R0:W-:Y:S01]  /*ddd0*/  @!P3 STG.E.U8 desc[UR14][R28.64+0x50], R5 ;  /* 0x000050051c00b986 */ /* 0x0001e2000c10110e */
[----:B------:R-:W-:-:S03]  /*dde0*/  FMUL R3, R222, UR20 ;  /* 0x00000014de037c20 */ /* 0x000fc60008400000 */
[----:B------:R-:W2:Y:S02]  /*ddf0*/  LDL.LU R222, [R1+0x3c] ;  /* 0x00003c0001de7983 */ /* 0x000ea40000300800 */
[----:B------:R-:W-:Y:S01]  /*de00*/  F2FP.SATFINITE.E5M2.F32.PACK_AB_MERGE_C R9, RZ, R3, RZ ;  /* 0x00000003ff09723e */ /* 0x000fe200048060ff */
[----:B------:R-:W-:Y:S02]  /*de10*/  FMUL R0, R223, UR20 ;  /* 0x00000014df007c20 */ /* 0x000fe40008400000 */
[----:B------:R-:W2:Y:S03]  /*de20*/  LDL.LU R223, [R1+0x40] ;  /* 0x0000400001df7983 */ /* 0x000ea60000300800 */
[----:B------:R-:W-:Y:S01]  /*de30*/  F2FP.SATFINITE.E5M2.F32.PACK_AB_MERGE_C R13, RZ, R0, RZ ;  /* 0x00000000ff0d723e */ /* 0x000fe200048060ff */
[----:B---3--:R-:W-:Y:S02]  /*de40*/  FMUL R2, R225, UR20 ;  /* 0x00000014e1027c20 */ /* 0x008fe40008400000 */
[----:B------:R-:W3:Y:S01]  /*de50*/  LDL.LU R225, [R1+0x44] ;  /* 0x0000440001e17983 */ /* 0x000ee20000300800 */
[----:B----4-:R-:W-:-:S03]  /*de60*/  FMUL R0, R224, UR20 ;  /* 0x00000014e0007c20 */ /* 0x010fc60008400000 */
[----:B------:R-:W4:Y:S01]  /*de70*/  LDL.LU R224, [R1+0x48] ;  /* 0x0000480001e07983 */ /* 0x000f220000300800 */
[----:B------:R-:W-:Y:S01]  /*de80*/  FMUL R3, R226, UR20 ;  /* 0x00000014e2037c20 */ /* 0x000fe20008400000 */
[----:B0-----:R-:W-:Y:S02]  /*de90*/  F2FP.SATFINITE.E5M2.F32.PACK_AB_MERGE_C R5, RZ, R0, RZ ;  /* 0x00000000ff05723e */ /* 0x001fe400048060ff */
[----:B------:R-:W4:Y:S01]  /*dea0*/  LDL.LU R226, [R1+0x4c] ;  /* 0x00004c0001e27983 */ /* 0x000f220000300800 */
[----:B------:R-:W-:-:S03]  /*deb0*/  FMUL R0, R227, UR20 ;  /* 0x00000014e3007c20 */ /* 0x000fc60008400000 */
[----:B------:R-:W4:Y:S01]  /*dec0*/  LDL.LU R227, [R1+0x50] ;  /* 0x0000500001e37983 */ /* 0x000f220000300800 */
[C---:B------:R-:W-:Y:S02]  /*ded0*/  ISETP.LT.OR P2, PT, R41.reuse, 0x52, !P1 ;  /* 0x000000522900780c */ /* 0x040fe40004f41670 */
[C---:B------:R-:W-:Y:S01]  /*dee0*/  ISETP.LT.OR P6, PT, R41.reuse, 0x52, !P0 ;  /* 0x000000522900780c */ /* 0x040fe200047c1670 */
[----:B------:R-:W4:Y:S01]  /*def0*/  LDL.LU R219, [R1+0x54] ;  /* 0x0000540001db7983 */ /* 0x000f220000300800 */
[C---:B------:R-:W-:Y:S02]  /*df00*/  ISETP.LT.OR P5, PT, R41.reuse, 0x51, !P0 ;  /* 0x000000512900780c */ /* 0x040fe400047a1670 */
[----:B------:R-:W-:Y:S02]  /*df10*/  ISETP.LT.OR P3, PT, R41, 0x59, !P1 ;  /* 0x000000592900780c */ /* 0x000fe40004f61670 */
[----:B------:R-:W-:Y:S02]  /*df20*/  F2FP.SATFINITE.E5M2.F32.PACK_AB_MERGE_C R7, RZ, R2, RZ ;  /* 0x00000002ff07723e */ /* 0x000fe400048060ff */
[----:B------:R-:W-:-:S03]  /*df30*/  F2FP.SATFINITE.E5M2.F32.PACK_AB_MERGE_C R11, RZ, R0, RZ ;  /* 0x00000000ff0b723e */ /* 0x000fc600048060ff */
[----:B------:R0:W-:Y:S01]  /*df40*/  @!P2 STG.E.U8 desc[UR14][R28.64+0x51], R9 ;  /* 0x000051091c00a986 */ /* 0x0001e2000c10110e */
[----:B------:R-:W-:-:S03]  /*df50*/  ISETP.LT.OR P2, PT, R41, 0x5a, !P1 ;  /* 0x0000005a2900780c */ /* 0x000fc60004f41670 */
[----:B------:R-:W-:Y:S01]  /*df60*/  @!P6 STG.E.U8 desc[UR14][R30.64+0x51], R7 ;  /* 0x000051071e00e986 */ /* 0x000fe2000c10110e */
[----:B------:R-:W-:-:S03]  /*df70*/  ISETP.LT.OR P6, PT, R41, 0x5a, !P0 ;  /* 0x0000005a2900780c */ /* 0x000fc600047c1670 */
[----:B------:R-:W-:Y:S01]  /*df80*/  @!P5 STG.E.U8 desc[UR14][R30.64+0x50], R13 ;  /* 0x0000500d1e00d986 */ /* 0x000fe2000c10110e */
[----:B0-----:R-:W-:-:S03]  /*df90*/  F2FP.SATFINITE.E5M2.F32.PACK_AB_MERGE_C R9, RZ, R3, RZ ;  /* 0x00000003ff09723e */ /* 0x001fc600048060ff */
[----:B------:R0:W-:Y:S04]  /*dfa0*/  @!P3 STG.E.U8 desc[UR14][R28.64+0x58], R5 ;  /* 0x000058051c00b986 */ /* 0x0001e8000c10110e */
[----:B------:R1:W-:Y:S01]  /*dfb0*/  @!P2 STG.E.U8 desc[UR14][R28.64+0x59], R9 ;  /* 0x000059091c00a986 */ /* 0x0003e2000c10110e */
[----:B------:R-:W-:-:S03]  /*dfc0*/  FMUL R0, R221, UR20 ;  /* 0x00000014dd007c20 */ /* 0x000fc60008400000 */
[----:B------:R-:W4:Y:S02]  /*dfd0*/  LDL.LU R221, [R1+0x58] ;  /* 0x0000580001dd7983 */ /* 0x000f240000300800 */
[----:B0-----:R-:W-:-:S05]  /*dfe0*/  F2FP.SATFINITE.E5M2.F32.PACK_AB_MERGE_C R5, RZ, R0, RZ ;  /* 0x00000000ff05723e */ /* 0x001fca00048060ff */
[----:B------:R0:W-:Y:S01]  /*dff0*/  @!P6 STG.E.U8 desc[UR14][R30.64+0x59], R5 ;  /* 0x000059051e00e986 */ /* 0x0001e2000c10110e */
[----:B--2---:R-:W-:-:S03]  /*e000*/  FMUL R2, R220, UR20 ;  /* 0x00000014dc027c20 */ /* 0x004fc60008400000 */
[----:B------:R-:W2:Y:S02]  /*e010*/  LDL.LU R220, [R1+0x5c] ;  /* 0x00005c0001dc7983 */ /* 0x000ea40000300800 */
[----:B------:R-:W-:Y:S01]  /*e020*/  F2FP.SATFINITE.E5M2.F32.PACK_AB_MERGE_C R7, RZ, R2, RZ ;  /* 0x00000002ff07723e */ /* 0x000fe200048060ff */
[----:B------:R-:W-:Y:S02]  /*e030*/  FMUL R3, R222, UR20 ;  /* 0x00000014de037c20 */ /* 0x000fe40008400000 */
[----:B------:R-:W2:Y:S03]  /*e040*/  LDL.LU R222, [R1+0x60] ;  /* 0x0000600001de7983 */ /* 0x000ea60000300800 */
[----:B-1----:R-:W-:Y:S01]  /*e050*/  F2FP.SATFINITE.E5M2.F32.PACK_AB_MERGE_C R9, RZ, R3, RZ ;  /* 0x00000003ff09723e */ /* 0x002fe200048060ff */
[----:B------:R-:W-:Y:S02]  /*e060*/  FMUL R4, R223, UR20 ;  /* 0x00000014df047c20 */ /* 0x000fe40008400000 */
[----:B------:R-:W2:Y:S01]  /*e070*/  LDL.LU R223, [R1+0x64] ;  /* 0x0000640001df7983 */ /* 0x000ea20000300800 */
[----:B---3--:R-:W-:-:S03]  /*e080*/  FMUL R0, R225, UR20 ;  /* 0x00000014e1007c20 */ /* 0x008fc60008400000 */
[----:B------:R-:W3:Y:S01]  /*e090*/  LDL.LU R225, [R1+0x68] ;  /* 0x0000680001e17983 */ /* 0x000ee20000300800 */
[----:B----4-:R-:W-:Y:S01]  /*e0a0*/  FMUL R2, R224, UR20 ;  /* 0x00000014e0027c20 */ /* 0x010fe20008400000 */
[----:B0-----:R-:W-:Y:S02]  /*e0b0*/  F2FP.SATFINITE.E5M2.F32.PACK_AB_MERGE_C R5, RZ, R0, RZ ;  /* 0x00000000ff05723e */ /* 0x001fe400048060ff */
[----:B------:R-:W4:Y:S01]  /*e0c0*/  LDL.LU R224, [R1+0x6c] ;  /* 0x00006c0001e07983 */ /* 0x000f220000300800 */
[----:B------:R-:W-:-:S03]  /*e0d0*/  FMUL R3, R226, UR20 ;  /* 0x00000014e2037c20 */ /* 0x000fc60008400000 */
[----:B------:R-:W4:Y:S01]  /*e0e0*/  LDL.LU R226, [R1+0x70] ;  /* 0x0000700001e27983 */ /* 0x000f220000300800 */
[----:B------:R-:W-:-:S03]  /*e0f0*/  FMUL R0, R227, UR20 ;  /* 0x00000014e3007c20 */ /* 0x000fc60008400000 */
[----:B------:R-:W4:Y:S01]  /*e100*/  LDL.LU R227, [R1+0x74] ;  /* 0x0000740001e37983 */ /* 0x000f220000300800 */
[C---:B------:R-:W-:Y:S02]  /*e110*/  ISETP.LT.OR P5, PT, R41.reuse, 0x59, !P0 ;  /* 0x000000592900780c */ /* 0x040fe400047a1670 */
[C---:B------:R-:W-:Y:S02]  /*e120*/  ISETP.LT.OR P2, PT, R41.reuse, 0x62, !P1 ;  /* 0x000000622900780c */ /* 0x040fe40004f41670 */
[C---:B------:R-:W-:Y:S02]  /*e130*/  ISETP.LT.OR P3, PT, R41.reuse, 0x61, !P1 ;  /* 0x000000612900780c */ /* 0x040fe40004f61670 */
[----:B------:R-:W-:-:S07]  /*e140*/  ISETP.LT.OR P6, PT, R41, 0x62, !P0 ;  /* 0x000000622900780c */ /* 0x000fce00047c1670 */
[----:B------:R-:W-:Y:S01]  /*e150*/  @!P5 STG.E.U8 desc[UR14][R30.64+0x58], R11 ;  /* 0x0000580b1e00d986 */ /* 0x000fe2000c10110e */
[----:B------:R-:W-:-:S03]  /*e160*/  ISETP.LT.OR P5, PT, R41, 0x61, !P0 ;  /* 0x000000612900780c */ /* 0x000fc600047a1670 */
[----:B------:R0:W-:Y:S01]  /*e170*/  @!P2 STG.E.U8 desc[UR14][R28.64+0x61], R9 ;  /* 0x000061091c00a986 */ /* 0x0001e2000c10110e */
[----:B------:R-:W-:-:S03]  /*e180*/  ISETP.LT.OR P2, PT, R41, 0x6a, !P1 ;  /* 0x0000006a2900780c */ /* 0x000fc60004f41670 */
[----:B------:R1:W-:Y:S01]  /*e190*/  @!P3 STG.E.U8 desc[UR14][R28.64+0x60], R7 ;  /* 0x000060071c00b986 */ /* 0x0003e2000c10110e */
[----:B------:R-:W-:Y:S02]  /*e1a0*/  ISETP.LT.OR P3, PT, R41, 0x69, !P1 ;  /* 0x000000692900780c */ /* 0x000fe40004f61670 */
[----:B------:R-:W-:Y:S01]  /*e1b0*/  F2FP.SATFINITE.E5M2.F32.PACK_AB_MERGE_C R13, RZ, R4, RZ ;  /* 0x00000004ff0d723e */ /* 0x000fe200048060ff */
[----:B------:R1:W-:Y:S01]  /*e1c0*/  @!P6 STG.E.U8 desc[UR14][R30.64+0x61], R5 ;  /* 0x000061051e00e986 */ /* 0x0003e2000c10110e */
[----:B0-----:R-:W-:-:S03]  /*e1d0*/  F2FP.SATFINITE.E5M2.F32.PACK_AB_MERGE_C R9, RZ, R3, RZ ;  /* 0x00000003ff09723e */ /* 0x001fc600048060ff */
[----:B------:R-:W-:Y:S01]  /*e1e0*/  @!P5 STG.E.U8 desc[UR14][R30.64+0x60], R13 ;  /* 0x0000600d1e00d986 */ /* 0x000fe2000c10110e */
[----:B-1----:R-:W-:-:S03]  /*e1f0*/  F2FP.SATFINITE.E5M2.F32.PACK_AB_MERGE_C R7, RZ, R2, RZ ;  /* 0x00000002ff07723e */ /* 0x002fc600048060ff */
[----:B------:R-:W-:Y:S01]  /*e200*/  @!P2 STG.E.U8 desc[UR14][R28.64+0x69], R9 ;  /* 0x000069091c00a986 */ /* 0x000fe2000c10110e */
[C---:B------:R-:W-:Y:S02]  /*e210*/  ISETP.LT.OR P5, PT, R41.reuse, 0x69, !P0 ;  /* 0x000000692900780c */ /* 0x040fe400047a1670 */
[C---:B------:R-:W-:Y:S01]  /*e220*/  ISETP.LT.OR P6, PT, R41.reuse, 0x6a, !P0 ;  /* 0x0000006a2900780c */ /* 0x040fe200047c1670 */
[----:B------:R0:W-:Y:S01]  /*e230*/  @!P3 STG.E.U8 desc[UR14][R28.64+0x68], R7 ;  /* 0x000068071c00b986 */ /* 0x0001e2000c10110e */
[----:B------:R-:W-:Y:S01]  /*e240*/  ISETP.LT.OR P2, PT, R41, 0x72, !P1 ;  /* 0x000000722900780c */ /* 0x000fe20004f41670 */
[----:B------:R-:W-:Y:S01]  /*e250*/  FMUL R2, R219, UR20 ;  /* 0x00000014db027c20 */ /* 0x000fe20008400000 */
[----:B------:R-:W-:Y:S02]  /*e260*/  ISETP.LT.OR P3, PT, R41, 0x71, !P1 ;  /* 0x000000712900780c */ /* 0x000fe40004f61670 */
[----:B------:R-:W-:Y:S02]  /*e270*/  F2FP.SATFINITE.E5M2.F32.PACK_AB_MERGE_C R11, RZ, R0, RZ ;  /* 0x00000000ff0b723e */ /* 0x000fe400048060ff */
[----:B------:R-:W-:-:S03]  /*e280*/  F2FP.SATFINITE.E5M2.F32.PACK_AB_MERGE_C R5, RZ, R2, RZ ;  /* 0x00000002ff05723e */ /* 0x000fc600048060ff */
[----:B------:R-:W-:Y:S01]  /*e290*/  @!P5 STG.E.U8 desc[UR14][R30.64+0x68], R11 ;  /* 0x0000680b1e00d986 */ /* 0x000fe2000c10110e */
[----:B------:R-:W-:-:S03]  /*e2a0*/  ISETP.LT.OR P5, PT, R41, 0x71, !P0 ;  /* 0x000000712900780c */ /* 0x000fc600047a1670 */
[----:B------:R-:W-:Y:S01]  /*e2b0*/  @!P6 STG.E.U8 desc[UR14][R30.64+0x69], R5 ;  /* 0x000069051e00e986 */ /* 0x000fe2000c10110e */
[----:B------:R-:W-:Y:S01]  /*e2c0*/  ISETP.LT.OR P6, PT, R41, 0x72, !P0 ;  /* 0x000000722900780c */ /* 0x000fe200047c1670 */
[----:B------:R-:W-:-:S05]  /*e2d0*/  FMUL R0, R221, UR20 ;  /* 0x00000014dd007c20 */ /* 0x000fca0008400000 */
[----:B0-----:R-:W-:-:S05]  /*e2e0*/  F2FP.SATFINITE.E5M2.F32.PACK_AB_MERGE_C R7, RZ, R0, RZ ;  /* 0x00000000ff07723e */ /* 0x001fca00048060ff */
[----:B------:R0:W-:Y:S01]  /*e2f0*/  @!P3 STG.E.U8 desc[UR14][R28.64+0x70], R7 ;  /* 0x000070071c00b986 */ /* 0x0001e2000c10110e */
[C---:B------:R-:W-:Y:S02]  /*e300*/  ISETP.LT.OR P3, PT, R41.reuse, 0x79, !P0 ;  /* 0x000000792900780c */ /* 0x040fe40004761670 */
[----:B------:R-:W-:Y:S01]  /*e310*/  ISETP.LT.OR P0, PT, R41, 0x7a, !P0 ;  /* 0x0000007a2900780c */ /* 0x000fe20004701670 */
[----:B--2---:R-:W-:-:S05]  /*e320*/  FMUL R3, R220, UR20 ;  /* 0x00000014dc037c20 */ /* 0x004fca0008400000 */
[----:B------:R-:W-:-:S05]  /*e330*/  F2FP.SATFINITE.E5M2.F32.PACK_AB_MERGE_C R9, RZ, R3, RZ ;  /* 0x00000003ff09723e */ /* 0x000fca00048060ff */
[----:B------:R1:W-:Y:S01]  /*e340*/  @!P2 STG.E.U8 desc[UR14][R28.64+0x71], R9 ;  /* 0x000071091c00a986 */ /* 0x0003e2000c10110e */
[C---:B------:R-:W-:Y:S02]  /*e350*/  ISETP.LT.OR P2, PT, R41.reuse, 0x79, !P1 ;  /* 0x000000792900780c */ /* 0x040fe40004f41670 */
[----:B------:R-:W-:Y:S01]  /*e360*/  ISETP.LT.OR P1, PT, R41, 0x7a, !P1 ;  /* 0x0000007a2900780c */ /* 0x000fe20004f21670 */
[----:B------:R-:W-:-:S05]  /*e370*/  FMUL R0, R222, UR20 ;  /* 0x00000014de007c20 */ /* 0x000fca0008400000 */
[----:B------:R-:W-:-:S05]  /*e380*/  F2FP.SATFINITE.E5M2.F32.PACK_AB_MERGE_C R13, RZ, R0, RZ ;  /* 0x00000000ff0d723e */ /* 0x000fca00048060ff */
[----:B------:R2:W-:Y:S01]  /*e390*/  @!P5 STG.E.U8 desc[UR14][R30.64+0x70], R13 ;  /* 0x0000700d1e00d986 */ /* 0x0005e2000c10110e */
[----:B------:R-:W-:Y:S01]  /*e3a0*/  FMUL R0, R223, UR20 ;  /* 0x00000014df007c20 */ /* 0x000fe20008400000 */
[----:B---3--:R-:W-:Y:S01]  /*e3b0*/  FMUL R2, R225, UR20 ;  /* 0x00000014e1027c20 */ /* 0x008fe20008400000 */
[----:B----4-:R-:W-:-:S03]  /*e3c0*/  FMUL R3, R224, UR20 ;  /* 0x00000014e0037c20 */ /* 0x010fc60008400000 */
[----:B0-----:R-:W-:Y:S01]  /*e3d0*/  F2FP.SATFINITE.E5M2.F32.PACK_AB_MERGE_C R7, RZ, R0, RZ ;  /* 0x00000000ff07723e */ /* 0x001fe200048060ff */
[----:B------:R-:W-:Y:S01]  /*e3e0*/  FMUL R4, R226, UR20 ;  /* 0x00000014e2047c20 */ /* 0x000fe20008400000 */
[----:B------:R-:W-:Y:S01]  /*e3f0*/  FMUL R5, R227, UR20 ;  /* 0x00000014e3057c20 */ /* 0x000fe20008400000 */
[----:B-1----:R-:W-:Y:S02]  /*e400*/  F2FP.SATFINITE.E5M2.F32.PACK_AB_MERGE_C R9, RZ, R2, RZ ;  /* 0x00000002ff09723e */ /* 0x002fe400048060ff */
[----:B------:R-:W-:Y:S02]  /*e410*/  F2FP.SATFINITE.E5M2.F32.PACK_AB_MERGE_C R3, RZ, R3, RZ ;  /* 0x00000003ff03723e */ /* 0x000fe400048060ff */
[----:B------:R-:W-:Y:S02]  /*e420*/  F2FP.SATFINITE.E5M2.F32.PACK_AB_MERGE_C R11, RZ, R4, RZ ;  /* 0x00000004ff0b723e */ /* 0x000fe400048060ff */
[----:B------:R-:W-:Y:S01]  /*e430*/  F2FP.SATFINITE.E5M2.F32.PACK_AB_MERGE_C R5, RZ, R5, RZ ;  /* 0x00000005ff05723e */ /* 0x000fe200048060ff */
[----:B------:R2:W-:Y:S04]  /*e440*/  @!P6 STG.E.U8 desc[UR14][R30.64+0x71], R7 ;  /* 0x000071071e00e986 */ /* 0x0005e8000c10110e */
[----:B------:R2:W-:Y:S04]  /*e450*/  @!P2 STG.E.U8 desc[UR14][R28.64+0x78], R9 ;  /* 0x000078091c00a986 */ /* 0x0005e8000c10110e */
[----:B------:R2:W-:Y:S04]  /*e460*/  @!P1 STG.E.U8 desc[UR14][R28.64+0x79], R3 ;  /* 0x000079031c009986 */ /* 0x0005e8000c10110e */
[----:B------:R2:W-:Y:S04]  /*e470*/  @!P3 STG.E.U8 desc[UR14][R30.64+0x78], R11 ;  /* 0x0000780b1e00b986 */ /* 0x0005e8000c10110e */
[----:B------:R2:W-:Y:S02]  /*e480*/  @!P0 STG.E.U8 desc[UR14][R30.64+0x79], R5 ;  /* 0x000079051e008986 */ /* 0x0005e4000c10110e */
.L_x_290:
[----:B------:R-:W-:Y:S05]  /*e490*/  BSYNC B0 ;  /* 0x0000000000007941 */ /* 0x000fea0003800000 */
.L_x_32:
[----:B0-2---:R-:W2:Y:S04]  /*e4a0*/  LDL.LU R3, [R1+0x78] ;  /* 0x0000780001037983 */ /* 0x005ea80000300800 */
[----:B-----5:R-:W2:Y:S01]  /*e4b0*/  LDL.LU R2, [R1+0x7c] ;  /* 0x00007c0001027983 */ /* 0x020ea20000300800 */
[----:B------:R-:W-:Y:S01]  /*e4c0*/  ULDC UR6, c[0x0][0xc] ;  /* 0x0000030000067ab9 */ /* 0x000fe20000000800 */
[----:B------:R-:W-:Y:S01]  /*e4d0*/  ULDC UR7, c[0x0][0x10] ;  /* 0x0000040000077ab9 */ /* 0x000fe20000000800 */
[----:B------:R-:W2:Y:S01]  /*e4e0*/  LDC R5, c[0x0][0x14] ;  /* 0x00000500ff057b82 */ /* 0x000ea20000000800 */
[----:B------:R-:W-:Y:S01]  /*e4f0*/  UIMAD.WIDE.U32 UR6, UR6, UR7, URZ ;  /* 0x00000007060672a5 */ /* 0x000fe2000f8e003f */
[----:B------:R-:W-:Y:S01]  /*e500*/  PRMT R0, RZ, 0x7610, R0 ;  /* 0x00007610ff007816 */ /* 0x000fe20000000000 */
[----:B------:R-:W-:-:S04]  /*e510*/  UMOV UR22, 0xffffffff ;  /* 0xffffffff00167882 */ /* 0x000fc80000000000 */
[----:B--2---:R-:W-:-:S04]  /*e520*/  IMAD.WIDE.U32 R2, R5, UR6, R2 ;  /* 0x0000000605027c25 */ /* 0x004fc8000f8e0002 */
[----:B------:R-:W-:Y:S01]  /*e530*/  IMAD R5, R5, UR7, RZ ;  /* 0x0000000705057c24 */ /* 0x000fe2000f8e02ff */
[----:B------:R-:W-:Y:S01]  /*e540*/  ULDC.64 UR6, c[0x0][0x650] ;  /* 0x0001940000067ab9 */ /* 0x000fe20000000a00 */
[----:B------:R-:W-:Y:S01]  /*e550*/  IMAD.MOV.U32 R19, RZ, RZ, R2 ;  /* 0x000000ffff137224 */ /* 0x000fe200078e0002 */
[----:B------:R-:W-:Y:S01]  /*e560*/  ISETP.GE.U32.AND P0, PT, R2, UR6, PT ;  /* 0x0000000602007c0c */ /* 0x000fe2000bf06070 */
[----:B------:R-:W-:Y:S02]  /*e570*/  IMAD.IADD R22, R3, 0x1, R5 ;  /* 0x0000000103167824 */ /* 0x000fe400078e0205 */
[----:B------:R-:W-:-:S03]  /*e580*/  IMAD.MOV.U32 R2, RZ, RZ, -0x1 ;  /* 0xffffffffff027424 */ /* 0x000fc600078e00ff */
[----:B------:R0:W-:Y:S01]  /*e590*/  STL [R1+0x78], R22 ;  /* 0x0000781601007387 */ /* 0x0001e20000100800 */
[----:B------:R-:W-:-:S03]  /*e5a0*/  ISETP.GE.U32.AND.EX P0, PT, R22, UR7, PT, P0 ;  /* 0x0000000716007c0c */ /* 0x000fc6000bf06100 */
[----:B------:R0:W-:Y:S04]  /*e5b0*/  STL [R1+0x7c], R19 ;  /* 0x00007c1301007387 */ /* 0x0001e80000100800 */
[----:B------:R0:W-:Y:S06]  /*e5c0*/  STL [R1+0x80], R2 ;  /* 0x0000800201007387 */ /* 0x0001ec0000100800 */
[----:B------:R-:W-:Y:S05]  /*e5d0*/  @P0 BRA `(.L_x_291) ;  /* 0x00000004006c0947 */ /* 0x000fea0003800000 */
[----:B------:R-:W2:Y:S01]  /*e5e0*/  S2R R14, SR_CTAID.X ;  /* 0x00000000000e7919 */ /* 0x000ea20000002500 */
[----:B------:R-:W5:Y:S01]  /*e5f0*/  LDC.64 R8, c[0x0][0x628] ;  /* 0x00018a00ff087b82 */ /* 0x000f620000000a00 */
[----:B------:R-:W-:Y:S01]  /*e600*/  ULDC UR6, c[0x0][0x150] ;  /* 0x0000540000067ab9 */ /* 0x000fe20000000800 */
[----:B------:R-:W-:Y:S01]  /*e610*/  IMAD.MOV.U32 R6, RZ, RZ, R19 ;  /* 0x000000ffff067224 */ /* 0x000fe200078e0013 */
[----:B------:R-:W0:Y:S01]  /*e620*/  S2R R16, SR_CTAID.Y ;  /* 0x0000000000107919 */ /* 0x000e220000002600 */
[----:B------:R-:W-:-:S04]  /*e630*/  IMAD.MOV.U32 R7, RZ, RZ, R22 ;  /* 0x000000ffff077224 */ /* 0x000fc800078e0016 */
[----:B------:R-:W0:Y:S08]  /*e640*/  LDC R17, c[0x0][0x144] ;  /* 0x00005100ff117b82 */ /* 0x000e300000000800 */
[----:B------:R-:W0:Y:S08]  /*e650*/  LDC R10, c[0x0][0x630] ;  /* 0x00018c00ff0a7b82 */ /* 0x000e300000000800 */
[----:B------:R-:W0:Y:S01]  /*e660*/  LDC.64 R12, c[0x0][0x620] ;  /* 0x00018800ff0c7b82 */ /* 0x000e220000000a00 */
[----:B-----5:R-:W-:-:S04]  /*e670*/  ISETP.NE.U32.AND P0, PT, R8, RZ, PT ;  /* 0x000000ff0800720c */ /* 0x020fc80003f05070 */
[----:B------:R-:W-:Y:S02]  /*e680*/  ISETP.NE.AND.EX P0, PT, R9, RZ, PT, P0 ;  /* 0x000000ff0900720c */ /* 0x000fe40003f05300 */
[----:B--2---:R-:W-:-:S05]  /*e690*/  I2FP.F32.U32 R0, R14 ;  /* 0x0000000e00007245 */ /* 0x004fca0000201000 */
[----:B------:R-:W-:-:S04]  /*e6a0*/  FMUL R0, R0, UR6 ;  /* 0x0000000600007c20 */ /* 0x000fc80008400000 */
[----:B------:R2:W0:Y:S02]  /*e6b0*/  F2I.U32.TRUNC.NTZ R15, R0 ;  /* 0x00000000000f7305 */ /* 0x000424000020f000 */
[----:B------:R-:W-:Y:S05]  /*e6c0*/  @!P0 BRA `(.L_x_292) ;  /* 0x0000000000288947 */ /* 0x000fea0003800000 */
[----:B--2---:R-:W2:Y:S02]  /*e6d0*/  LDC R0, c[0x0][0x634] ;  /* 0x00018d00ff007b82 */ /* 0x004ea40000000800 */
[----:B--2---:R-:W-:-:S05]  /*e6e0*/  IADD3 R7, P0, R19, R0, RZ ;  /* 0x0000000013077210 */ /* 0x004fca0007f1e0ff */
[----:B------:R-:W-:-:S04]  /*e6f0*/  IMAD.X R11, RZ, RZ, R22, P0 ;  /* 0x000000ffff0b7224 */ /* 0x000fc800000e0616 */
[----:B0-----:R-:W-:-:S04]  /*e700*/  IMAD.WIDE.U32 R2, R11, R8, RZ ;  /* 0x000000080b027225 */ /* 0x001fc800078e00ff */
[----:B------:R-:W-:-:S04]  /*e710*/  IMAD.WIDE.U32 R4, P0, R7, R9, R2 ;  /* 0x0000000907047225 */ /* 0x000fc80007800002 */
[----:B------:R-:W-:-:S04]  /*e720*/  IMAD.WIDE.U32 R2, R7, R8, RZ ;  /* 0x0000000807027225 */ /* 0x000fc800078e00ff */
[----:B------:R-:W-:Y:S01]  /*e730*/  IMAD.X R7, RZ, RZ, RZ, P0 ;  /* 0x000000ffff077224 */ /* 0x000fe200000e06ff */
[----:B------:R-:W-:Y:S01]  /*e740*/  IADD3 RZ, P0, R3, R4, RZ ;  /* 0x0000000403ff7210 */ /* 0x000fe20007f1e0ff */
[----:B------:R-:W-:-:S04]  /*e750*/  IMAD.MOV.U32 R6, RZ, RZ, R5 ;  /* 0x000000ffff067224 */ /* 0x000fc800078e0005 */
[----:B------:R-:W-:-:S08]  /*e760*/  IMAD.WIDE.U32.X R6, R11, R9, R6, P0 ;  /* 0x000000090b067225 */ /* 0x000fd000000e0406 */
.L_x_292:
[-CC-:B0-----:R-:W-:Y:S01]  /*e770*/  SHF.R.U64 R24, R6, R10.reuse, R7.reuse ;  /* 0x0000000a06187219 */ /* 0x181fe20000001207 */
[----:B------:R-:W0:Y:S01]  /*e780*/  LDC.64 R20, c[0x0][0x640] ;  /* 0x00019000ff147b82 */ /* 0x000e220000000a00 */
[----:B--2---:R-:W-:Y:S01]  /*e790*/  SHF.R.U32.HI R0, RZ, R10, R7 ;  /* 0x0000000aff007219 */ /* 0x004fe20000011607 */
[----:B------:R-:W-:Y:S01]  /*e7a0*/  IMAD.MOV.U32 R2, RZ, RZ, R19 ;  /* 0x000000ffff027224 */ /* 0x000fe200078e0013 */
[----:B------:R-:W-:Y:S01]  /*e7b0*/  IADD3 R5, P0, RZ, -R24, RZ ;  /* 0x80000018ff057210 */ /* 0x000fe20007f1e0ff */
[----:B------:R-:W-:Y:S01]  /*e7c0*/  IMAD.MOV R15, RZ, RZ, -R15 ;  /* 0x000000ffff0f7224 */ /* 0x000fe200078e0a0f */
[----:B------:R-:W-:Y:S01]  /*e7d0*/  ULDC UR6, c[0x0][0x154] ;  /* 0x0000550000067ab9 */ /* 0x000fe20000000800 */
[----:B------:R-:W-:Y:S02]  /*e7e0*/  IMAD.MOV.U32 R7, RZ, RZ, 0x1 ;  /* 0x00000001ff077424 */ /* 0x000fe400078e00ff */
[----:B------:R-:W2:Y:S01]  /*e7f0*/  LDC R4, c[0x0][0x618] ;  /* 0x00018600ff047b82 */ /* 0x000ea20000000800 */
[----:B------:R-:W-:-:S02]  /*e800*/  IMAD.X R3, RZ, RZ, ~R0, P0 ;  /* 0x000000ffff037224 */ /* 0x000fc400000e0e00 */
[----:B------:R-:W-:Y:S02]  /*e810*/  IMAD R15, R17, R15, R14 ;  /* 0x0000000f110f7224 */ /* 0x000fe400078e020e */
[-C--:B------:R-:W-:Y:S02]  /*e820*/  IMAD R0, R3, R12.reuse, RZ ;  /* 0x0000000c03007224 */ /* 0x080fe400078e02ff */
[----:B------:R-:W-:Y:S01]  /*e830*/  IMAD.MOV.U32 R3, RZ, RZ, R22 ;  /* 0x000000ffff037224 */ /* 0x000fe200078e0016 */
[----:B------:R-:W5:Y:S01]  /*e840*/  LDC R6, c[0x0][0x608] ;  /* 0x00018200ff067b82 */ /* 0x000f620000000800 */
[----:B------:R-:W-:-:S04]  /*e850*/  IMAD.WIDE.U32 R2, R5, R12, R2 ;  /* 0x0000000c05027225 */ /* 0x000fc800078e0002 */
[----:B------:R-:W-:-:S03]  /*e860*/  IMAD R5, R5, R13, R0 ;  /* 0x0000000d05057224 */ /* 0x000fc600078e0200 */
[----:B------:R-:W1:Y:S01]  /*e870*/  LDC R18, c[0x0][0x658] ;  /* 0x00019600ff127b82 */ /* 0x000e620000000800 */
[----:B------:R-:W-:Y:S01]  /*e880*/  I2FP.F32.U32 R0, R16 ;  /* 0x0000001000007245 */ /* 0x000fe20000201000 */
[----:B------:R-:W-:Y:S01]  /*e890*/  IMAD.IADD R3, R3, 0x1, R5 ;  /* 0x0000000103037824 */ /* 0x000fe200078e0205 */
[----:B0-----:R-:W-:Y:S01]  /*e8a0*/  ISETP.NE.U32.AND P0, PT, R20, RZ, PT ;  /* 0x000000ff1400720c */ /* 0x001fe20003f05070 */
[----:B------:R-:W-:Y:S02]  /*e8b0*/  IMAD.MOV.U32 R5, RZ, RZ, -0x1 ;  /* 0xffffffffff057424 */ /* 0x000fe400078e00ff */
[----:B------:R-:W-:Y:S02]  /*e8c0*/  FMUL R0, R0, UR6 ;  /* 0x0000000600007c20 */ /* 0x000fe40008400000 */
[----:B------:R-:W0:Y:S01]  /*e8d0*/  LDC R13, c[0x0][0x148] ;  /* 0x00005200ff0d7b82 */ /* 0x000e220000000800 */
[----:B--2---:R-:W-:Y:S01]  /*e8e0*/  SHF.R.U64 R10, R2, R4, R3 ;  /* 0x00000004020a7219 */ /* 0x004fe20000001203 */
[----:B------:R2:W0:Y:S01]  /*e8f0*/  F2I.U32.TRUNC.NTZ R12, R0 ;  /* 0x00000000000c7305 */ /* 0x000422000020f000 */
[----:B------:R-:W-:-:S02]  /*e900*/  ISETP.NE.AND.EX P0, PT, R21, RZ, PT, P0 ;  /* 0x000000ff1500720c */ /* 0x000fc40003f05300 */
[----:B------:R-:W-:-:S03]  /*e910*/  SHF.R.U32.HI R3, RZ, R4, R3 ;  /* 0x00000004ff037219 */ /* 0x000fc60000011603 */
[----:B------:R-:W0:Y:S01]  /*e920*/  LDC R14, c[0x0][0x600] ;  /* 0x00018000ff0e7b82 */ /* 0x000e220000000800 */
[-CC-:B-----5:R-:W-:Y:S02]  /*e930*/  SHF.R.U64 R8, R10, R6.reuse, R3.reuse ;  /* 0x000000060a087219 */ /* 0x1a0fe40000001203 */
[----:B------:R-:W-:-:S05]  /*e940*/  SHF.R.U32.HI R3, RZ, R6, R3 ;  /* 0x00000006ff037219 */ /* 0x000fca0000011603 */
[----:B------:R-:W0:Y:S01]  /*e950*/  LDC R19, c[0x0][0x648] ;  /* 0x00019200ff137b82 */ /* 0x000e220000000800 */
[-CC-:B-1----:R-:W-:Y:S02]  /*e960*/  SHF.R.U64 R11, R8, R18.reuse, R3.reuse ;  /* 0x00000012080b7219 */ /* 0x182fe40000001203 */
[-C--:B------:R-:W-:Y:S02]  /*e970*/  SHF.L.U32 R5, R5, R18.reuse, RZ ;  /* 0x0000001205057219 */ /* 0x080fe400000006ff */
[-C--:B------:R-:W-:Y:S01]  /*e980*/  SHF.R.U32.HI R3, RZ, R18.reuse, R3 ;  /* 0x00000012ff037219 */ /* 0x080fe20000011603 */
[----:B------:R-:W-:Y:S01]  /*e990*/  IMAD.MOV.U32 R2, RZ, RZ, R11 ;  /* 0x000000ffff027224 */ /* 0x000fe200078e000b */
[----:B------:R-:W-:Y:S01]  /*e9a0*/  SHF.L.U32 R40, R7, R18, RZ ;  /* 0x0000001207287219 */ /* 0x000fe200000006ff */
[----:B------:R-:W1:Y:S01]  /*e9b0*/  LDC R22, c[0x0][0x638] ;  /* 0x00018e00ff167b82 */ /* 0x000e620000000800 */
[----:B------:R-:W-:-:S07]  /*e9c0*/  LOP3.LUT R17, RZ, R5, RZ, 0x33, !PT ;  /* 0x00000005ff117212 */ /* 0x000fce00078e33ff */
[----:B------:R-:W0:Y:S01]  /*e9d0*/  LDC R23, c[0x0][0x610] ;  /* 0x00018400ff177b82 */ /* 0x000e220000000800 */
[----:B--2---:R-:W-:Y:S05]  /*e9e0*/  @!P0 BRA `(.L_x_293) ;  /* 0x0000000000288947 */ /* 0x004fea0003800000 */
[----:B------:R-:W2:Y:S02]  /*e9f0*/  LDC R0, c[0x0][0x64c] ;  /* 0x00019300ff007b82 */ /* 0x000ea40000000800 */
[----:B--2---:R-:W-:-:S05]  /*ea00*/  IADD3 R7, P0, R11, R0, RZ ;  /* 0x000000000b077210 */ /* 0x004fca0007f1e0ff */
        /* <DEDUP_REMOVED lines=8> */
.L_x_293:
[----:B0-----:R-:W-:Y:S01]  /*ea90*/  SHF.R.U64 R0, R2, R19, R3 ;  /* 0x0000001302007219 */ /* 0x001fe20000001203 */
[----:B------:R-:W-:Y:S01]  /*eaa0*/  VIADD R3, R14, 0xffffffff ;  /* 0xffffffff0e037836 */ /* 0x000fe20000000000 */
[----:B------:R-:W-:Y:S01]  /*eab0*/  LOP3.LUT R5, R8, R17, RZ, 0xc0, !PT ;  /* 0x0000001108057212 */ /* 0x000fe200078ec0ff */
[----:B------:R-:W-:Y:S01]  /*eac0*/  IMAD.MOV R12, RZ, RZ, -R12 ;  /* 0x000000ffff0c7224 */ /* 0x000fe200078e0a0c */
[----:B------:R-:W-:Y:S01]  /*ead0*/  R2UR UR22, R24 ;  /* 0x00000000181672ca */ /* 0x000fe200000e0000 */
[----:B------:R-:W-:Y:S01]  /*eae0*/  IMAD.MOV R2, RZ, RZ, -R0 ;  /* 0x000000ffff027224 */ /* 0x000fe200078e0a00 */
[----:B------:R-:W-:Y:S01]  /*eaf0*/  LOP3.LUT R3, R10, R3, RZ, 0xc0, !PT ;  /* 0x000000030a037212 */ /* 0x000fe200078ec0ff */
[----:B------:R-:W-:Y:S02]  /*eb00*/  IMAD R40, R40, R0, R5 ;  /* 0x0000000028287224 */ /* 0x000fe400078e0205 */
[----:B------:R-:W-:Y:S02]  /*eb10*/  @P4 IMAD R15, R13, R12, R16 ;  /* 0x0000000c0d0f4224 */ /* 0x000fe400078e0210 */
[----:B-1----:R-:W-:-:S02]  /*eb20*/  IMAD R0, R2, R22, R11 ;  /* 0x0000001602007224 */ /* 0x002fc400078e020b */
[----:B------:R-:W-:Y:S02]  /*eb30*/  IMAD R40, R40, R23, R15 ;  /* 0x0000001728287224 */ /* 0x000fe400078e020f */
[----:B------:R-:W-:Y:S02]  /*eb40*/  IMAD R3, R0, R14, R3 ;  /* 0x0000000e00037224 */ /* 0x000fe400078e0203 */
[----:B------:R-:W-:-:S03]  /*eb50*/  IMAD.MOV.U32 R0, RZ, RZ, 0x1 ;  /* 0x00000001ff007424 */ /* 0x000fc600078e00ff */
[----:B------:R-:W-:Y:S02]  /*eb60*/  SEL R2, R3, R40, !P4 ;  /* 0x0000002803027207 */ /* 0x000fe40006000000 */
[----:B------:R-:W-:-:S03]  /*eb70*/  SEL R40, R40, R3, !P4 ;  /* 0x0000000328287207 */ /* 0x000fc60006000000 */
[----:B------:R2:W-:Y:S04]  /*eb80*/  STL [R1+0x80], R2 ;  /* 0x0000800201007387 */ /* 0x0005e80000100800 */
.L_x_291:
[----:B------:R0:W-:Y:S01]  /*eb90*/  STL [R1+0x84], R40 ;  /* 0x0000842801007387 */ /* 0x0001e20000100800 */
[----:B------:R-:W-:-:S13]  /*eba0*/  LOP3.LUT P0, RZ, R0, 0xff, RZ, 0xc0, !PT ;  /* 0x000000ff00ff7812 */ /* 0x000fda000780c0ff */
[----:B0-----:R-:W-:Y:S05]  /*ebb0*/  @P0 BRA `(.L_x_294) ;  /* 0xffffff24004c0947 */ /* 0x001fea000383ffff */
[----:B------:R-:W-:Y:S05]  /*ebc0*/  EXIT ;  /* 0x000000000000794d */ /* 0x000fea0003800000 */
.L_x_4:
[----:B------:R-:W2:Y:S01]  /*ebd0*/  LDL R16, [R1+0x7c] ;  /* 0x00007c0001107983 */ /* 0x000ea20000100800 */
[----:B------:R-:W-:-:S03]  /*ebe0*/  ULDC.64 UR4, c[0x0][0x650] ;  /* 0x0001940000047ab9 */ /* 0x000fc60000000a00 */
[----:B------:R-:W3:Y:S01]  /*ebf0*/  LDL R17, [R1+0x78] ;  /* 0x0000780001117983 */ /* 0x000ee20000100800 */
[----:B------:R-:W-:Y:S01]  /*ec00*/  PRMT R4, RZ, 0x7610, R4 ;  /* 0x00007610ff047816 */ /* 0x000fe20000000004 */
[----:B------:R-:W-:Y:S02]  /*ec10*/  IMAD.MOV.U32 R5, RZ, RZ, -0x1 ;  /* 0xffffffffff057424 */ /* 0x000fe400078e00ff */
[----:B------:R-:W-:Y:S02]  /*ec20*/  IMAD.MOV.U32 R6, RZ, RZ, -0x1 ;  /* 0xffffffffff067424 */ /* 0x000fe400078e00ff */
[----:B------:R-:W-:Y:S01]  /*ec30*/  IMAD.MOV.U32 R11, RZ, RZ, -0x1 ;  /* 0xffffffffff0b7424 */ /* 0x000fe200078e00ff */
[----:B--2---:R-:W-:-:S04]  /*ec40*/  ISETP.GE.U32.AND P0, PT, R16, UR4, PT ;  /* 0x0000000410007c0c */ /* 0x004fc8000bf06070 */
[----:B---3--:R-:W-:-:S13]  /*ec50*/  ISETP.GE.U32.AND.EX P0, PT, R17, UR5, PT, P0 ;  /* 0x0000000511007c0c */ /* 0x008fda000bf06100 */
[----:B------:R-:W-:Y:S05]  /*ec60*/  @P0 BRA `(.L_x_295) ;  /* 0x00000004005c0947 */ /* 0x000fea0003800000 */
        /* <DEDUP_REMOVED lines=18> */
.L_x_296:
[-CC-:B------:R-:W-:Y:S01]  /*ed90*/  SHF.R.U64 R11, R8, R12.reuse, R9.reuse ;  /* 0x0000000c080b7219 */ /* 0x180fe20000001209 */
[----:B------:R-:W0:Y:S01]  /*eda0*/  LDC.64 R20, c[0x0][0x640] ;  /* 0x00019000ff147b82 */ /* 0x000e220000000a00 */
[----:B------:R-:W-:Y:S01]  /*edb0*/  SHF.R.U32.HI R3, RZ, R12, R9 ;  /* 0x0000000cff037219 */ /* 0x000fe20000011609 */
[----:B------:R-:W-:Y:S01]  /*edc0*/  ULDC UR4, c[0x0][0x150] ;  /* 0x0000540000047ab9 */ /* 0x000fe20000000800 */
[----:B------:R-:W-:Y:S01]  /*edd0*/  IADD3 R7, P0, RZ, -R11, RZ ;  /* 0x8000000bff077210 */ /* 0x000fe20007f1e0ff */
[----:B------:R-:W-:Y:S01]  /*ede0*/  IMAD.MOV.U32 R4, RZ, RZ, R16 ;  /* 0x000000ffff047224 */ /* 0x000fe200078e0010 */
[----:B------:R-:W-:Y:S01]  /*edf0*/  I2FP.F32.U32 R6, R2 ;  /* 0x0000000200067245 */ /* 0x000fe20000201000 */
[----:B------:R-:W-:Y:S02]  /*ee00*/  IMAD.MOV.U32 R5, RZ, RZ, R17 ;  /* 0x000000ffff057224 */ /* 0x000fe400078e0011 */
[----:B------:R-:W1:Y:S01]  /*ee10*/  LDC R10, c[0x0][0x618] ;  /* 0x00018600ff0a7b82 */ /* 0x000e620000000800 */
[----:B------:R-:W-:-:S02]  /*ee20*/  IMAD.X R3, RZ, RZ, ~R3, P0 ;  /* 0x000000ffff037224 */ /* 0x000fc400000e0e03 */
[----:B------:R-:W-:Y:S01]  /*ee30*/  FMUL R9, R6, UR4 ;  /* 0x0000000406097c20 */ /* 0x000fe20008400000 */
[----:B------:R-:W-:Y:S01]  /*ee40*/  IMAD.WIDE.U32 R4, R7, R14, R4 ;  /* 0x0000000e07047225 */ /* 0x000fe200078e0004 */
[----:B------:R-:W-:-:S03]  /*ee50*/  ULDC UR4, c[0x0][0x154] ;  /* 0x0000550000047ab9 */ /* 0x000fc60000000800 */
[----:B------:R-:W-:Y:S01]  /*ee60*/  IMAD R6, R3, R14, RZ ;  /* 0x0000000e03067224 */ /* 0x000fe200078e02ff */
[----:B------:R-:W2:Y:S01]  /*ee70*/  LDC R13, c[0x0][0x144] ;  /* 0x00005100ff0d7b82 */ /* 0x000ea20000000800 */
[----:B------:R-:W3:Y:S02]  /*ee80*/  F2I.U32.TRUNC.NTZ R9, R9 ;  /* 0x0000000900097305 */ /* 0x000ee4000020f000 */
[----:B------:R-:W-:Y:S02]  /*ee90*/  IMAD R3, R7, R15, R6 ;  /* 0x0000000f07037224 */ /* 0x000fe400078e0206 */
[----:B------:R-:W-:Y:S02]  /*eea0*/  IMAD.MOV.U32 R6, RZ, RZ, -0x1 ;  /* 0xffffffffff067424 */ /* 0x000fe400078e00ff */
[----:B------:R-:W-:Y:S01]  /*eeb0*/  IMAD.IADD R3, R5, 0x1, R3 ;  /* 0x0000000105037824 */ /* 0x000fe200078e0203 */
[----:B------:R-:W4:Y:S01]  /*eec0*/  LDC R12, c[0x0][0x608] ;  /* 0x00018200ff0c7b82 */ /* 0x000f220000000800 */
[----:B------:R-:W-:-:S02]  /*eed0*/  I2FP.F32.U32 R5, R0 ;  /* 0x0000000000057245 */ /* 0x000fc40000201000 */
[----:B0-----:R-:W-:-:S03]  /*eee0*/  ISETP.NE.U32.AND P0, PT, R20, RZ, PT ;  /* 0x000000ff1400720c */ /* 0x001fc60003f05070 */
[----:B------:R-:W-:Y:S01]  /*eef0*/  FMUL R5, R5, UR4 ;  /* 0x0000000405057c20 */ /* 0x000fe20008400000 */
[----:B------:R-:W-:Y:S01]  /*ef00*/  ISETP.NE.AND.EX P0, PT, R21, RZ, PT, P0 ;  /* 0x000000ff1500720c */ /* 0x000fe20003f05300 */
[----:B------:R-:W0:Y:S01]  /*ef10*/  LDC R7, c[0x0][0x658] ;  /* 0x00019600ff077b82 */ /* 0x000e220000000800 */
[-C--:B-1----:R-:W-:Y:S01]  /*ef20*/  SHF.R.U64 R8, R4, R10.reuse, R3 ;  /* 0x0000000a04087219 */ /* 0x082fe20000001203 */
[----:B---3--:R-:W-:Y:S01]  /*ef30*/  IMAD.MOV R4, RZ, RZ, -R9 ;  /* 0x000000ffff047224 */ /* 0x008fe200078e0a09 */
[----:B------:R-:W-:Y:S02]  /*ef40*/  SHF.R.U32.HI R3, RZ, R10, R3 ;  /* 0x0000000aff037219 */ /* 0x000fe40000011603 */
[----:B------:R1:W3:Y:S03]  /*ef50*/  F2I.U32.TRUNC.NTZ R10, R5 ;  /* 0x00000005000a7305 */ /* 0x0002e6000020f000 */
[----:B------:R-:W1:Y:S01]  /*ef60*/  LDC R17, c[0x0][0x148] ;  /* 0x00005200ff117b82 */ /* 0x000e620000000800 */
[----:B--2---:R-:W-:-:S02]  /*ef70*/  IMAD R19, R13, R4, R2 ;  /* 0x000000040d137224 */ /* 0x004fc400078e0202 */
[----:B------:R-:W-:-:S05]  /*ef80*/  IMAD.MOV.U32 R4, RZ, RZ, 0x1 ;  /* 0x00000001ff047424 */ /* 0x000fca00078e00ff */
[----:B------:R-:W2:Y:S01]  /*ef90*/  LDC R14, c[0x0][0x600] ;  /* 0x00018000ff0e7b82 */ /* 0x000ea20000000800 */
[-CC-:B----4-:R-:W-:Y:S02]  /*efa0*/  SHF.R.U64 R13, R8, R12.reuse, R3.reuse ;  /* 0x0000000c080d7219 */ /* 0x190fe40000001203 */
[----:B------:R-:W-:-:S05]  /*efb0*/  SHF.R.U32.HI R2, RZ, R12, R3 ;  /* 0x0000000cff027219 */ /* 0x000fca0000011603 */
[----:B------:R-:W4:Y:S01]  /*efc0*/  LDC R16, c[0x0][0x648] ;  /* 0x00019200ff107b82 */ /* 0x000f220000000800 */
[-CC-:B0-----:R-:W-:Y:S02]  /*efd0*/  SHF.R.U64 R15, R13, R7.reuse, R2.reuse ;  /* 0x000000070d0f7219 */ /* 0x181fe40000001202 */
[-C--:B------:R-:W-:Y:S02]  /*efe0*/  SHF.L.U32 R6, R6, R7.reuse, RZ ;  /* 0x0000000706067219 */ /* 0x080fe400000006ff */
[-C--:B------:R-:W-:Y:S01]  /*eff0*/  SHF.R.U32.HI R3, RZ, R7.reuse, R2 ;  /* 0x00000007ff037219 */ /* 0x080fe20000011602 */
[----:B------:R-:W-:Y:S01]  /*f000*/  IMAD.MOV.U32 R2, RZ, RZ, R15 ;  /* 0x000000ffff027224 */ /* 0x000fe200078e000f */
[----:B------:R-:W-:Y:S01]  /*f010*/  SHF.L.U32 R12, R4, R7, RZ ;  /* 0x00000007040c7219 */ /* 0x000fe200000006ff */
[----:B------:R-:W0:Y:S01]  /*f020*/  LDC R18, c[0x0][0x638] ;  /* 0x00018e00ff127b82 */ /* 0x000e220000000800 */
[----:B------:R-:W-:-:S07]  /*f030*/  LOP3.LUT R22, RZ, R6, RZ, 0x33, !PT ;  /* 0x00000006ff167212 */ /* 0x000fce00078e33ff */
        /* <DEDUP_REMOVED lines=12> */
.L_x_297:
[----:B----4-:R-:W-:Y:S01]  /*f100*/  SHF.R.U64 R3, R2, R16, R3 ;  /* 0x0000001002037219 */ /* 0x010fe20000001203 */
[----:B--2---:R-:W-:Y:S01]  /*f110*/  VIADD R5, R14, 0xffffffff ;  /* 0xffffffff0e057836 */ /* 0x004fe20000000000 */
[----:B------:R-:W-:Y:S01]  /*f120*/  LOP3.LUT R2, R13, R22, RZ, 0xc0, !PT ;  /* 0x000000160d027212 */ /* 0x000fe200078ec0ff */
[----:B------:R-:W-:Y:S02]  /*f130*/  IMAD.MOV R10, RZ, RZ, -R10 ;  /* 0x000000ffff0a7224 */ /* 0x000fe400078e0a0a */
[----:B------:R-:W-:Y:S02]  /*f140*/  IMAD.MOV R4, RZ, RZ, -R3 ;  /* 0x000000ffff047224 */ /* 0x000fe400078e0a03 */
[----:B------:R-:W-:Y:S01]  /*f150*/  IMAD R2, R12, R3, R2 ;  /* 0x000000030c027224 */ /* 0x000fe200078e0202 */
[----:B------:R-:W-:Y:S01]  /*f160*/  LOP3.LUT R3, R8, R5, RZ, 0xc0, !PT ;  /* 0x0000000508037212 */ /* 0x000fe200078ec0ff */
[----:B------:R-:W-:Y:S02]  /*f170*/  @P4 IMAD R19, R17, R10, R0 ;  /* 0x0000000a11134224 */ /* 0x000fe400078e0200 */
[----:B0-----:R-:W-:-:S02]  /*f180*/  IMAD R0, R4, R18, R15 ;  /* 0x0000001204007224 */ /* 0x001fc400078e020f */
[----:B------:R-:W-:Y:S02]  /*f190*/  IMAD R5, R2, R23, R19 ;  /* 0x0000001702057224 */ /* 0x000fe400078e0213 */
[----:B------:R-:W-:Y:S02]  /*f1a0*/  IMAD R0, R0, R14, R3 ;  /* 0x0000000e00007224 */ /* 0x000fe400078e0203 */
[----:B------:R-:W-:-:S03]  /*f1b0*/  IMAD.MOV.U32 R4, RZ, RZ, 0x1 ;  /* 0x00000001ff047424 */ /* 0x000fc600078e00ff */
[----:B------:R-:W-:Y:S02]  /*f1c0*/  SEL R6, R0, R5, !P4 ;  /* 0x0000000500067207 */ /* 0x000fe40006000000 */
[----:B------:R-:W-:-:S07]  /*f1d0*/  SEL R5, R5, R0, !P4 ;  /* 0x0000000005057207 */ /* 0x000fce0006000000 */
.L_x_295:
[----:B------:R-:W-:-:S08]  /*f1e0*/  NOP ;  /* 0x0000000000007918 */ /* 0x000fd00000000000 */
[----:B------:R-:W0:-:S00]  /*f1f0*/  USETMAXREG.DEALLOC.CTAPOOL 0x28 ;  /* 0x00000028000079c8 */ /* 0x000e0000080e0500 */
[----:B------:R-:W-:-:S13]  /*f200*/  ISETP.NE.AND P0, PT, RZ, UR8, PT ;  /* 0x00000008ff007c0c */ /* 0x000fda000bf05270 */
[----:B------:R-:W-:Y:S05]  /*f210*/  @P0 EXIT ;  /* 0x000000000000094d */ /* 0x000fea0003800000 */
[----:B0-----:R-:W-:Y:S01]  /*f220*/  LOP3.LUT P0, RZ, R4, 0xff, RZ, 0xc0, !PT ;  /* 0x000000ff04ff7812 */ /* 0x001fe2000780c0ff */
[----:B------:R-:W-:Y:S02]  /*f230*/  IMAD.MOV.U32 R0, RZ, RZ, 0x1 ;  /* 0x00000001ff007424 */ /* 0x000fe400078e00ff */
[----:B------:R-:W-:-:S10]  /*f240*/  IMAD.MOV.U32 R8, RZ, RZ, RZ ;  /* 0x000000ffff087224 */ /* 0x000fd400078e00ff */
[----:B------:R-:W-:Y:S05]  /*f250*/  @!P0 BRA `(.L_x_298) ;  /* 0x0000000c00508947 */ /* 0x000fea0003800000 */
[----:B------:R-:W0:Y:S01]  /*f260*/  S2R R2, SR_TID.X ;  /* 0x0000000000027919 */ /* 0x000e220000002100 */
[----:B------:R-:W-:Y:S01]  /*f270*/  ULDC UR4, c[0x0][0x28c] ;  /* 0x0000a30000047ab9 */ /* 0x000fe20000000800 */
[----:B------:R-:W-:Y:S01]  /*f280*/  ULDC UR6, c[0x0][0x658] ;  /* 0x0001960000067ab9 */ /* 0x000fe20000000800 */
[----:B------:R-:W-:Y:S01]  /*f290*/  UIADD3 UR10, UR4, 0x3f, URZ ;  /* 0x0000003f040a7890 */ /* 0x000fe2000fffe03f */
[----:B------:R-:W-:Y:S01]  /*f2a0*/  BSSY B0, `(.L_x_298) ;  /* 0x00000cf000007945 */ /* 0x000fe20003800000 */
[----:B------:R-:W-:Y:S01]  /*f2b0*/  UMOV UR7, 0xffffffff ;  /* 0xffffffff00077882 */ /* 0x000fe20000000000 */
[----:B------:R-:W-:Y:S01]  /*f2c0*/  ULDC UR5, c[0x0][0x600] ;  /* 0x0001800000057ab9 */ /* 0x000fe20000000800 */
[----:B------:R-:W-:Y:S01]  /*f2d0*/  UMOV UR9, 0x1 ;  /* 0x0000000100097882 */ /* 0x000fe20000000000 */
[----:B------:R-:W-:Y:S01]  /*f2e0*/  USHF.L.U32 UR7, UR7, UR6, URZ ;  /* 0x0000000607077299 */ /* 0x000fe2000800063f */
[----:B------:R-:W-:Y:S01]  /*f2f0*/  IMAD.MOV.U32 R9, RZ, RZ, 0x1 ;  /* 0x00000001ff097424 */ /* 0x000fe200078e00ff */
[----:B------:R-:W-:Y:S01]  /*f300*/  UIADD3 UR4, UR5, -0x1, URZ ;  /* 0xffffffff05047890 */ /* 0x000fe2000fffe03f */
[----:B------:R-:W-:Y:S01]  /*f310*/  IMAD.MOV.U32 R0, RZ, RZ, 0x1 ;  /* 0x00000001ff007424 */ /* 0x000fe200078e00ff */
[----:B------:R-:W-:Y:S01]  /*f320*/  USHF.R.S32.HI UR11, URZ, 0x1f, UR10 ;  /* 0x0000001f3f0b7899 */ /* 0x000fe2000801140a */
[----:B------:R-:W-:Y:S01]  /*f330*/  IMAD.MOV.U32 R8, RZ, RZ, RZ ;  /* 0x000000ffff087224 */ /* 0x000fe200078e00ff */
[----:B------:R-:W-:Y:S01]  /*f340*/  ULDC UR8, c[0x0][0xc] ;  /* 0x0000030000087ab9 */ /* 0x000fe20000000800 */
[----:B------:R-:W-:-:S02]  /*f350*/  USHF.L.U32 UR5, UR9, UR6, URZ ;  /* 0x0000000609057299 */ /* 0x000fc4000800063f */
[----:B------:R-:W-:Y:S01]  /*f360*/  ULEA.HI UR11, UR11, UR10, URZ, 0x6 ;  /* 0x0000000a0b0b7291 */ /* 0x000fe2000f8f303f */
[----:B------:R-:W-:Y:S01]  /*f370*/  ULDC UR9, c[0x0][0x10] ;  /* 0x0000040000097ab9 */ /* 0x000fe20000000800 */
[----:B------:R-:W-:Y:S02]  /*f380*/  ULOP3.LUT UR6, URZ, UR7, URZ, 0x33, !UPT ;  /* 0x000000073f067292 */ /* 0x000fe4000f8e333f */
[----:B------:R-:W-:Y:S01]  /*f390*/  UIMAD.WIDE.U32 UR8, UR8, UR9, URZ ;  /* 0x00000009080872a5 */ /* 0x000fe2000f8e003f */
[----:B------:R-:W-:Y:S01]  /*f3a0*/  ULDC UR7, c[0x0][0x14] ;  /* 0x0000050000077ab9 */ /* 0x000fe20000000800 */
[----:B------:R-:W-:Y:S02]  /*f3b0*/  USHF.R.S32.HI UR20, URZ, 0x6, UR11 ;  /* 0x000000063f147899 */ /* 0x000fe4000801140b */
[----:B------:R-:W-:Y:S02]  /*f3c0*/  UIMAD.WIDE.U32 UR22, UR8, UR7, URZ ;  /* 0x00000007081672a5 */ /* 0x000fe4000f8e003f */
[----:B------:R-:W-:-:S02]  /*f3d0*/  UIMAD UR18, UR9, UR7, URZ ;  /* 0x00000007091272a4 */ /* 0x000fc4000f8e023f */
[----:B------:R-:W-:Y:S01]  /*f3e0*/  ULOP3.LUT UR26, UR13, 0x2, URZ, 0xfc, !UPT ;  /* 0x000000020d1a7892 */ /* 0x000fe2000f8efc3f */
[C---:B0-----:R-:W-:Y:S01]  /*f3f0*/  LOP3.LUT P2, RZ, R2.reuse, 0x7f, RZ, 0xc0, !PT ;  /* 0x0000007f02ff7812 */ /* 0x041fe2000784c0ff */
[----:B------:R-:W-:Y:S01]  /*f400*/  UIADD3 UR18, UR23, UR18, URZ ;  /* 0x0000001217127290 */ /* 0x000fe2000fffe03f */
[----:B------:R-:W-:Y:S01]  /*f410*/  LOP3.LUT P0, RZ, R2, 0x1f, RZ, 0xc0, !PT ;  /* 0x0000001f02ff7812 */ /* 0x000fe2000780c0ff */
[----:B------:R-:W-:Y:S01]  /*f420*/  UIADD3 UR27, UR20, 0x1, URZ ;  /* 0x00000001141b7890 */ /* 0x000fe2000fffe03f */
[----:B------:R-:W-:Y:S02]  /*f430*/  ULDC.64 UR24, c[0x0][0x198] ;  /* 0x0000660000187ab9 */ /* 0x000fe40000000a00 */
[----:B------:R-:W-:-:S13]  /*f440*/  PLOP3.LUT P0, PT, P0, P2, PT, 0x8a, 0x0 ;  /* 0x000000000000781c */ /* 0x000fda0000705172 */
.L_x_310:
[----:B------:R-:W-:-:S03]  /*f450*/  UMOV UR7, 0xffffffff ;  /* 0xffffffff00077882 */ /* 0x000fc60000000000 */
[----:B------:R-:W-:Y:S05]  /*f460*/  BRA.DIV UR7, `(.L_x_299) ;  /* 0x00000012077c7947 */ /* 0x000fea000b800000 */
[----:B------:R-:W-:-:S13]  /*f470*/  ELECT P1, URZ, PT ;  /* 0x00000000003f782f */ /* 0x000fda0003820000 */
.L_x_326:
[----:B------:R-:W0:Y:S01]  /*f480*/  LDC R2, c[0x0][0x28c] ;  /* 0x0000a300ff027b82 */ /* 0x000e220000000800 */
[----:B------:R-:W-:Y:S01]  /*f490*/  BSSY B1, `(.L_x_300) ;  /* 0x0000038000017945 */ /* 0x000fe20003800000 */
[----:B0-----:R-:W-:-:S13]  /*f4a0*/  ISETP.LT.OR P1, PT, R2, 0x1, !P1 ;  /* 0x000000010200780c */ /* 0x001fda0004f21670 */
[----:B------:R-:W-:Y:S05]  /*f4b0*/  @P1 BRA `(.L_x_301) ;  /* 0x0000000000d41947 */ /* 0x000fea0003800000 */
[----:B------:R-:W-:Y:S02]  /*f4c0*/  IMAD.SHL.U32 R6, R6, 0x80, RZ ;  /* 0x0000008006067824 */ /* 0x000fe400078e00ff */
[----:B------:R-:W-:Y:S02]  /*f4d0*/  IMAD.SHL.U32 R7, R5, 0x100, RZ ;  /* 0x0000010005077824 */ /* 0x000fe400078e00ff */
[----:B------:R-:W-:Y:S02]  /*f4e0*/  IMAD.MOV.U32 R12, RZ, RZ, RZ ;  /* 0x000000ffff0c7224 */ /* 0x000fe400078e00ff */
[----:B------:R-:W-:Y:S02]  /*f4f0*/  IMAD.U32 R14, RZ, RZ, UR27 ;  /* 0x0000001bff0e7e24 */ /* 0x000fe4000f8e00ff */
[----:B------:R-:W-:Y:S02]  /*f500*/  IMAD.MOV.U32 R2, RZ, RZ, R0 ;  /* 0x000000ffff027224 */ /* 0x000fe400078e0000 */
[----:B------:R-:W-:-:S07]  /*f510*/  IMAD.MOV.U32 R3, RZ, RZ, R8 ;  /* 0x000000ffff037224 */ /* 0x000fce00078e0008 */
.L_x_305:
[----:B------:R-:W0:Y:S01]  /*f520*/  S2R R5, SR_CgaCtaId ;  /* 0x0000000000057919 */ /* 0x000e220000008800 */
[----:B------:R-:W-:-:S04]  /*f530*/  MOV R4, 0x400 ;  /* 0x0000040000047802 */ /* 0x000fc80000000f00 */
[----:B0-----:R-:W-:Y:S02]  /*f540*/  LEA R10, R5, R4, 0x18 ;  /* 0x00000004050a7211 */ /* 0x001fe400078ec0ff */
[----:B------:R-:W-:Y:S01]  /*f550*/  SHF.L.U32 R4, R2, 0x1f, RZ ;  /* 0x0000001f02047819 */ /* 0x000fe200000006ff */
[----:B------:R-:W0:Y:S02]  /*f560*/  @!P2 LDC R5, c[0x0][0x500] ;  /* 0x00014000ff05ab82 */ /* 0x000e240000000800 */
[----:B------:R-:W-:-:S04]  /*f570*/  IMAD R13, R3, 0x8, R10 ;  /* 0x00000008030d7824 */ /* 0x000fc800078e020a */
[----:B------:R-:W1:Y:S02]  /*f580*/  SYNCS.PHASECHK.TRANS64.TRYWAIT P1, [R13+URZ+0x48], R4 ;  /* 0x000048040d0075a7 */ /* 0x000e64000802017f */
[----:B-1----:R-:W-:Y:S05]  /*f590*/  @!P1 BRA `(.L_x_302) ;  /* 0x0000001000509947 */ /* 0x002fea0003800000 */
.L_x_327:
[----:B------:R-:W-:Y:S01]  /*f5a0*/  UPRMT UR7, UR26, 0x9910, URZ ;  /* 0x000099101a077896 */ /* 0x000fe2000800003f */
[----:B0-----:R0:W-:Y:S03]  /*f5b0*/  @!P2 SYNCS.ARRIVE.TRANS64 RZ, [R13+URZ], R5 ;  /* 0x000000050dffa9a7 */ /* 0x0011e6000800003f */
[----:B------:R-:W-:-:S06]  /*f5c0*/  UISETP.NE.AND UP0, UPT, UR7, 0x2, UPT ;  /* 0x000000020700788c */ /* 0x000fcc000bf05270 */
[----:B------:R-:W-:-:S13]  /*f5d0*/  PLOP3.LUT P1, PT, PT, PT, UP0, 0x80, 0x0 ;  /* 0x000000000000781c */ /* 0x000fda0003f2f008 */
[----:B0-----:R-:W-:Y:S05]  /*f5e0*/  @P1 BRA `(.L_x_303) ;  /* 0x0000000000041947 */ /* 0x001fea0003800000 */
[----:B------:R-:W-:Y:S01]  /*f5f0*/  BPT.TRAP 0x1 ;  /* 0x000000040000795c */ /* 0x000fe20000300000 */
.L_x_303:
[----:B------:R-:W-:Y:S05]  /*f600*/  @P0 BRA `(.L_x_304) ;  /* 0x0000000000040947 */ /* 0x000fea0003800000 */
[----:B------:R-:W-:Y:S01]  /*f610*/  BPT.TRAP 0x1 ;  /* 0x000000040000795c */ /* 0x000fe20000300000 */
.L_x_304:
[--C-:B-1----:R-:W-:Y:S01]  /*f620*/  IMAD R4, R3, 0x4000, R10.reuse ;  /* 0x0000400003047824 */ /* 0x102fe200078e020a */
[----:B------:R-:W-:Y:S01]  /*f630*/  R2UR UR9, R13 ;  /* 0x000000000d0972ca */ /* 0x000fe200000e0000 */
[----:B------:R-:W-:Y:S01]  /*f640*/  IMAD R10, R3, 0x2000, R10 ;  /* 0x00002000030a7824 */ /* 0x000fe200078e020a */
[----:B------:R-:W-:Y:S01]  /*f650*/  UIADD3 UR14, UP0, UR24, 0xf0, URZ ;  /* 0x000000f0180e7890 */ /* 0x000fe2000ff1e03f */
[----:B------:R-:W-:Y:S01]  /*f660*/  VIADD R14, R14, 0xffffffff ;  /* 0xffffffff0e0e7836 */ /* 0x000fe20000000000 */
[----:B------:R-:W-:Y:S01]  /*f670*/  R2UR UR7, R4 ;  /* 0x00000000040772ca */ /* 0x000fe200000e0000 */
[----:B------:R-:W-:Y:S01]  /*f680*/  UIADD3 UR28, UP1, UR24, 0x1f0, URZ ;  /* 0x000001f0181c7890 */ /* 0x000fe2000ff3e03f */
[----:B------:R-:W-:Y:S01]  /*f690*/  R2UR UR8, R10 ;  /* 0x000000000a0872ca */ /* 0x000fe200000e0000 */
[----:B------:R-:W-:Y:S01]  /*f6a0*/  UIADD3.X UR15, URZ, UR25, URZ, UP0, !UPT ;  /* 0x000000193f0f7290 */ /* 0x000fe200087fe43f */
[----:B------:R-:W-:Y:S01]  /*f6b0*/  R2UR UR11, R7 ;  /* 0x00000000070b72ca */ /* 0x000fe200000e0000 */
[----:B------:R-:W-:Y:S01]  /*f6c0*/  VIADD R3, R3, 0x1 ;  /* 0x0000000103037836 */ /* 0x000fe20000000000 */
[----:B------:R-:W-:Y:S01]  /*f6d0*/  R2UR UR10, R12 ;  /* 0x000000000c0a72ca */ /* 0x000fe200000e0000 */
[----:B------:R-:W-:Y:S01]  /*f6e0*/  UIADD3.X UR29, URZ, UR25, URZ, UP1, !UPT ;  /* 0x000000193f1d7290 */ /* 0x000fe20008ffe43f */
[----:B------:R-:W-:Y:S01]  /*f6f0*/  R2UR UR12, R11 ;  /* 0x000000000b0c72ca */ /* 0x000fe200000e0000 */
[----:B------:R-:W-:Y:S01]  /*f700*/  UMOV UR16, 0x0 ;  /* 0x0000000000107882 */ /* 0x000fe20000000000 */
[----:B------:R-:W-:Y:S01]  /*f710*/  R2UR UR21, R6 ;  /* 0x00000000061572ca */ /* 0x000fe200000e0000 */
[----:B------:R-:W-:Y:S01]  /*f720*/  UMOV UR17, 0x10000000 ;  /* 0x1000000000117882 */ /* 0x000fe20000000000 */
[----:B------:R-:W-:Y:S01]  /*f730*/  ISETP.GT.AND P3, PT, R14, 0x1, PT ;  /* 0x000000010e00780c */ /* 0x000fe20003f64270 */
[----:B------:R-:W-:Y:S01]  /*f740*/  UIADD3 UR7, UR7, 0x180, URZ ;  /* 0x0000018007077890 */ /* 0x000fe2000fffe03f */
[----:B------:R-:W-:Y:S01]  /*f750*/  ISETP.NE.AND P1, PT, R3, 0x9, PT ;  /* 0x000000090300780c */ /* 0x000fe20003f25270 */
[----:B------:R-:W-:Y:S01]  /*f760*/  UIADD3 UR19, UR8, 0x24180, URZ ;  /* 0x0002418008137890 */ /* 0x000fe2000fffe03f */
[----:B------:R-:W-:-:S02]  /*f770*/  VIADD R12, R12, 0x40 ;  /* 0x000000400c0c7836 */ /* 0x000fc40000000000 */
[----:B------:R-:W-:Y:S02]  /*f780*/  SEL R5, RZ, 0x1, P1 ;  /* 0x00000001ff057807 */ /* 0x000fe40000800000 */
[----:B------:R-:W-:Y:S01]  /*f790*/  UMOV UR8, UR7 ;  /* 0x0000000700087c82 */ /* 0x000fe20008000000 */
[----:B------:R-:W-:Y:S01]  /*f7a0*/  SEL R3, R3, RZ, P1 ;  /* 0x000000ff03037207 */ /* 0x000fe20000800000 */
[----:B------:R0:W-:Y:S01]  /*f7b0*/  UTMALDG.3D [UR8], [UR14], desc[UR16] ;  /* 0x000010080e0075b4 */ /* 0x0001e20008011000 */
[----:B------:R-:W-:Y:S01]  /*f7c0*/  LOP3.LUT R2, R2, R5, RZ, 0x3c, !PT ;  /* 0x0000000502027212 */ /* 0x000fe200078e3cff */
[----:B0-----:R-:W-:Y:S01]  /*f7d0*/  UMOV UR8, UR19 ;  /* 0x0000001300087c82 */ /* 0x001fe20008000000 */
[----:B------:R-:W-:Y:S02]  /*f7e0*/  UMOV UR11, UR21 ;  /* 0x00000015000b7c82 */ /* 0x000fe40008000000 */
[----:B------:R0:W-:Y:S02]  /*f7f0*/  UTMALDG.3D [UR8], [UR28], desc[UR16] ;  /* 0x000010081c0075b4 */ /* 0x0001e40008011000 */
[----:B0-----:R-:W-:Y:S05]  /*f800*/  @P3 BRA `(.L_x_305) ;  /* 0xfffffffc00443947 */ /* 0x001fea000383ffff */
.L_x_301:
[----:B------:R-:W-:Y:S05]  /*f810*/  BSYNC B1 ;  /* 0x0000000000017941 */ /* 0x000fea0003800000 */
.L_x_300:
[----:B------:R-:W2:Y:S01]  /*f820*/  LDL.LU R15, [R1+0x78] ;  /* 0x00007800010f7983 */ /* 0x000ea20000300800 */
[----:B------:R-:W-:Y:S01]  /*f830*/  LOP3.LUT P5, RZ, R9, 0xff, RZ, 0xc0, !PT ;  /* 0x000000ff09ff7812 */ /* 0x000fe200078ac0ff */
[----:B------:R-:W-:Y:S01]  /*f840*/  VIADD R8, R8, UR20 ;  /* 0x0000001408087c36 */ /* 0x000fe20008000000 */
[----:B------:R-:W-:Y:S01]  /*f850*/  ULDC.64 UR8, c[0x0][0x650] ;  /* 0x0001940000087ab9 */ /* 0x000fe20000000a00 */
[----:B------:R-:W3:Y:S01]  /*f860*/  LDL.LU R13, [R1+0x7c] ;  /* 0x00007c00010d7983 */ /* 0x000ee20000300800 */
[----:B------:R-:W-:Y:S01]  /*f870*/  IMAD.U32 R5, RZ, RZ, UR20 ;  /* 0x00000014ff057e24 */ /* 0x000fe2000f8e00ff */
[----:B------:R-:W-:Y:S01]  /*f880*/  UISETP.GE.U32.AND UP0, UPT, UR20, 0x9, UPT ;  /* 0x000000091400788c */ /* 0x000fe2000bf06070 */
[----:B------:R-:W-:Y:S01]  /*f890*/  ISETP.GT.U32.AND P1, PT, R8, 0x8, PT ;  /* 0x000000080800780c */ /* 0x000fe20003f24070 */
[----:B------:R-:W-:Y:S01]  /*f8a0*/  BSSY B1, `(.L_x_306) ;  /* 0x000006c000017945 */ /* 0x000fe20003800000 */
[----:B------:R-:W-:Y:S01]  /*f8b0*/  IMAD.MOV.U32 R6, RZ, RZ, -0x1 ;  /* 0xffffffffff067424 */ /* 0x000fe200078e00ff */
[----:B------:R-:W-:Y:S01]  /*f8c0*/  PRMT R9, RZ, 0x7610, R9 ;  /* 0x00007610ff097816 */ /* 0x000fe20000000009 */
[----:B------:R-:W-:Y:S01]  /*f8d0*/  IMAD.MOV.U32 R11, RZ, RZ, -0x1 ;  /* 0xffffffffff0b7424 */ /* 0x000fe200078e00ff */
[----:B------:R-:W-:-:S02]  /*f8e0*/  ISETP.LT.U32.AND P1, PT, R5, 0x9, P1 ;  /* 0x000000090500780c */ /* 0x000fc40000f21070 */
[----:B------:R-:W0:Y:S01]  /*f8f0*/  @P5 S2R R3, SR_CgaCtaId ;  /* 0x0000000000035919 */ /* 0x000e220000008800 */
[----:B------:R-:W-:Y:S02]  /*f900*/  @P5 MOV R2, 0x400 ;  /* 0x0000040000025802 */ /* 0x000fe40000000f00 */
[----:B------:R-:W-:Y:S02]  /*f910*/  PLOP3.LUT P3, PT, PT, PT, UP0, 0x80, 0x0 ;  /* 0x000000000000781c */ /* 0x000fe40003f6f008 */
[----:B0-----:R-:W-:Y:S01]  /*f920*/  @P5 LEA R4, R3, R2, 0x18 ;  /* 0x0000000203045211 */ /* 0x001fe200078ec0ff */
[----:B------:R-:W-:-:S03]  /*f930*/  IMAD.WIDE.U32 R2, R8, 0x38e38e39, RZ ;  /* 0x38e38e3908027825 */ /* 0x000fc600078e00ff */
[----:B------:R0:W-:Y:S02]  /*f940*/  @P5 SYNCS.ARRIVE.TRANS64.A1T0 RZ, [R4+URZ+0xa8], RZ ;  /* 0x0000a8ff04ff59a7 */ /* 0x0001e4000810003f */
[----:B------:R-:W-:Y:S02]  /*f950*/  SHF.R.U32.HI R5, RZ, 0x1, R3 ;  /* 0x00000001ff057819 */ /* 0x000fe40000011603 */
[----:B------:R-:W-:Y:S02]  /*f960*/  SEL R3, RZ, 0x1, !P1 ;  /* 0x00000001ff037807 */ /* 0x000fe40004800000 */
[----:B------:R-:W-:Y:S01]  /*f970*/  PRMT R2, RZ, 0x7610, R2 ;  /* 0x00007610ff027816 */ /* 0x000fe20000000002 */
[----:B------:R-:W-:Y:S01]  /*f980*/  IMAD R8, R5, -0x9, R8 ;  /* 0xfffffff705087824 */ /* 0x000fe200078e0208 */
[----:B------:R-:W-:-:S04]  /*f990*/  LOP3.LUT R0, R0, R3, RZ, 0x3c, !PT ;  /* 0x0000000300007212 */ /* 0x000fc800078e3cff */
[----:B------:R-:W-:Y:S01]  /*f9a0*/  @P3 LOP3.LUT R0, R0, 0x1, R5, 0x78, !PT ;  /* 0x0000000100003812 */ /* 0x000fe200078e7805 */
[----:B------:R-:W-:Y:S01]  /*f9b0*/  IMAD.MOV.U32 R5, RZ, RZ, -0x1 ;  /* 0xffffffffff057424 */ /* 0x000fe200078e00ff */
[----:B---3--:R-:W-:-:S04]  /*f9c0*/  IADD3 R13, P5, R13, UR22, RZ ;  /* 0x000000160d0d7c10 */ /* 0x008fc8000ffbe0ff */
[----:B--2---:R-:W-:Y:S01]  /*f9d0*/  IADD3.X R15, R15, UR18, RZ, P5, !PT ;  /* 0x000000120f0f7c10 */ /* 0x004fe2000affe4ff */
[----:B------:R0:W-:Y:S01]  /*f9e0*/  STL [R1+0x7c], R13 ;  /* 0x00007c0d01007387 */ /* 0x0001e20000100800 */
[----:B------:R-:W-:-:S03]  /*f9f0*/  ISETP.GE.U32.AND P1, PT, R13, UR8, PT ;  /* 0x000000080d007c0c */ /* 0x000fc6000bf26070 */
[----:B------:R0:W-:Y:S01]  /*fa00*/  STL [R1+0x78], R15 ;  /* 0x0000780f01007387 */ /* 0x0001e20000100800 */
[----:B------:R-:W-:-:S13]  /*fa10*/  ISETP.GE.U32.AND.EX P1, PT, R15, UR9, PT, P1 ;  /* 0x000000090f007c0c */ /* 0x000fda000bf26110 */
[----:B0-----:R-:W-:Y:S05]  /*fa20*/  @P1 BRA `(.L_x_307) ;  /* 0x00000004004c1947 */ /* 0x001fea0003800000 */
[----:B------:R-:W-:Y:S01]  /*fa30*/  ULDC.64 UR8, c[0x0][0x628] ;  /* 0x00018a0000087ab9 */ /* 0x000fe20000000a00 */
[----:B------:R-:W0:Y:S01]  /*fa40*/  S2R R12, SR_CTAID.X ;  /* 0x00000000000c7919 */ /* 0x000e220000002500 */
[----:B------:R-:W-:Y:S01]  /*fa50*/  ISETP.NE.U32.AND P1, PT, RZ, UR8, PT ;  /* 0x00000008ff007c0c */ /* 0x000fe2000bf25070 */
[----:B------:R-:W-:Y:S01]  /*fa60*/  ULDC UR10, c[0x0][0x630] ;  /* 0x00018c00000a7ab9 */ /* 0x000fe20000000800 */
[----:B------:R-:W-:Y:S01]  /*fa70*/  IMAD.MOV.U32 R2, RZ, RZ, R13 ;  /* 0x000000ffff027224 */ /* 0x000fe200078e000d */
[----:B------:R-:W1:Y:S01]  /*fa80*/  S2R R10, SR_CTAID.Y ;  /* 0x00000000000a7919 */ /* 0x000e620000002600 */
[----:B------:R-:W-:Y:S01]  /*fa90*/  ISETP.NE.AND.EX P1, PT, RZ, UR9, PT, P1 ;  /* 0x00000009ff007c0c */ /* 0x000fe2000bf25310 */
[----:B------:R-:W-:-:S12]  /*faa0*/  IMAD.MOV.U32 R3, RZ, RZ, R15 ;  /* 0x000000ffff037224 */ /* 0x000fd800078e000f */
[----:B------:R-:W-:Y:S05]  /*fab0*/  @!P1 BRA `(.L_x_308) ;  /* 0x0000000000289947 */ /* 0x000fea0003800000 */
[----:B------:R-:W-:Y:S02]  /*fac0*/  ULDC UR7, c[0x0][0x634] ;  /* 0x00018d0000077ab9 */ /* 0x000fe40000000800 */
[----:B------:R-:W-:-:S05]  /*fad0*/  IADD3 R7, P1, R13, UR7, RZ ;  /* 0x000000070d077c10 */ /* 0x000fca000ff3e0ff */
[----:B------:R-:W-:-:S04]  /*fae0*/  IMAD.X R11, RZ, RZ, R15, P1 ;  /* 0x000000ffff0b7224 */ /* 0x000fc800008e060f */
[----:B------:R-:W-:-:S04]  /*faf0*/  IMAD.WIDE.U32 R4, R11, UR8, RZ ;  /* 0x000000080b047c25 */ /* 0x000fc8000f8e00ff */
[----:B------:R-:W-:-:S04]  /*fb00*/  IMAD.WIDE.U32 R4, P1, R7, UR9, R4 ;  /* 0x0000000907047c25 */ /* 0x000fc8000f820004 */
[----:B------:R-:W-:-:S04]  /*fb10*/  IMAD.WIDE.U32 R6, R7, UR8, RZ ;  /* 0x0000000807067c25 */ /* 0x000fc8000f8e00ff */
[----:B------:R-:W-:Y:S01]  /*fb20*/  IMAD.X R3, RZ, RZ, RZ, P1 ;  /* 0x000000ffff037224 */ /* 0x000fe200008e06ff */
[----:B------:R-:W-:Y:S01]  /*fb30*/  IADD3 RZ, P1, R7, R4, RZ ;  /* 0x0000000407ff7210 */ /* 0x000fe20007f3e0ff */
[----:B------:R-:W-:-:S04]  /*fb40*/  IMAD.MOV.U32 R2, RZ, RZ, R5 ;  /* 0x000000ffff027224 */ /* 0x000fc800078e0005 */
[----:B------:R-:W-:-:S08]  /*fb50*/  IMAD.WIDE.U32.X R2, R11, UR9, R2, P1 ;  /* 0x000000090b027c25 */ /* 0x000fd000088e0402 */
.L_x_308:
[--C-:B------:R-:W-:Y:S01]  /*fb60*/  SHF.R.U64 R11, R2, UR10, R3.reuse ;  /* 0x0000000a020b7c19 */ /* 0x100fe20008001203 */
[----:B------:R-:W-:Y:S01]  /*fb70*/  ULDC.64 UR8, c[0x0][0x620] ;  /* 0x0001880000087ab9 */ /* 0x000fe20000000a00 */
[----:B------:R-:W-:Y:S01]  /*fb80*/  SHF.R.U32.HI R2, RZ, UR10, R3 ;  /* 0x0000000aff027c19 */ /* 0x000fe20008011603 */
[----:B------:R-:W-:Y:S01]  /*fb90*/  IMAD.MOV.U32 R3, RZ, RZ, R15 ;  /* 0x000000ffff037224 */ /* 0x000fe200078e000f */
[----:B------:R-:W-:Y:S01]  /*fba0*/  IADD3 R5, P1, RZ, -R11, RZ ;  /* 0x8000000bff057210 */ /* 0x000fe20007f3e0ff */
[----:B------:R-:W-:Y:S01]  /*fbb0*/  ULDC UR7, c[0x0][0x150] ;  /* 0x0000540000077ab9 */ /* 0x000fe20000000800 */
[----:B0-----:R-:W-:Y:S01]  /*fbc0*/  I2FP.F32.U32 R6, R12 ;  /* 0x0000000c00067245 */ /* 0x001fe20000201000 */
[----:B------:R-:W0:Y:S01]  /*fbd0*/  LDC R7, c[0x0][0x144] ;  /* 0x00005100ff077b82 */ /* 0x000e220000000800 */
[----:B------:R-:W-:Y:S01]  /*fbe0*/  ULDC.64 UR10, c[0x0][0x640] ;  /* 0x00019000000a7ab9 */ /* 0x000fe20000000a00 */
[----:B------:R-:W-:Y:S01]  /*fbf0*/  IMAD.X R2, RZ, RZ, ~R2, P1 ;  /* 0x000000ffff027224 */ /* 0x000fe200008e0e02 */
[----:B------:R-:W-:Y:S01]  /*fc00*/  ISETP.NE.U32.AND P1, PT, RZ, UR10, PT ;  /* 0x0000000aff007c0c */ /* 0x000fe2000bf25070 */
[----:B------:R-:W-:Y:S01]  /*fc10*/  FMUL R6, R6, UR7 ;  /* 0x0000000706067c20 */ /* 0x000fe20008400000 */
[----:B------:R-:W-:Y:S01]  /*fc20*/  ULDC UR7, c[0x0][0x618] ;  /* 0x0001860000077ab9 */ /* 0x000fe20000000800 */
[----:B------:R-:W-:Y:S01]  /*fc30*/  IMAD R4, R2, UR8, RZ ;  /* 0x0000000802047c24 */ /* 0x000fe2000f8e02ff */
[----:B------:R-:W-:Y:S01]  /*fc40*/  ISETP.NE.AND.EX P1, PT, RZ, UR11, PT, P1 ;  /* 0x0000000bff007c0c */ /* 0x000fe2000bf25310 */
[----:B------:R-:W-:Y:S01]  /*fc50*/  IMAD.MOV.U32 R2, RZ, RZ, R13 ;  /* 0x000000ffff027224 */ /* 0x000fe200078e000d */
[----:B------:R-:W2:Y:S01]  /*fc60*/  LDC R15, c[0x0][0x148] ;  /* 0x00005200ff0f7b82 */ /* 0x000ea20000000800 */
[----:B------:R-:W3:Y:S02]  /*fc70*/  F2I.U32.TRUNC.NTZ R6, R6 ;  /* 0x0000000600067305 */ /* 0x000ee4000020f000 */
[----:B------:R-:W-:Y:S01]  /*fc80*/  IMAD.WIDE.U32 R2, R5, UR8, R2 ;  /* 0x0000000805027c25 */ /* 0x000fe2000f8e0002 */
[----:B------:R-:W-:-:S03]  /*fc90*/  ULDC UR8, c[0x0][0x154] ;  /* 0x0000550000087ab9 */ /* 0x000fc60000000800 */
[----:B------:R-:W-:Y:S01]  /*fca0*/  IMAD R5, R5, UR9, R4 ;  /* 0x0000000905057c24 */ /* 0x000fe2000f8e0204 */
[----:B------:R-:W-:-:S03]  /*fcb0*/  ULDC UR9, c[0x0][0x608] ;  /* 0x0001820000097ab9 */ /* 0x000fc60000000800 */
[----:B------:R-:W-:-:S05]  /*fcc0*/  IMAD.IADD R3, R3, 0x1, R5 ;  /* 0x0000000103037824 */ /* 0x000fca00078e0205 */
[----:B------:R-:W-:Y:S01]  /*fcd0*/  SHF.R.U64 R13, R2, UR7, R3 ;  /* 0x00000007020d7c19 */ /* 0x000fe20008001203 */
[----:B---3--:R-:W-:Y:S01]  /*fce0*/  IMAD.MOV R6, RZ, RZ, -R6 ;  /* 0x000000ffff067224 */ /* 0x008fe200078e0a06 */
[----:B-1----:R-:W-:-:S03]  /*fcf0*/  I2FP.F32.U32 R2, R10 ;  /* 0x0000000a00027245 */ /* 0x002fc60000201000 */
[----:B0-----:R-:W-:Y:S02]  /*fd00*/  IMAD R19, R7, R6, R12 ;  /* 0x0000000607137224 */ /* 0x001fe400078e020c */
[----:B------:R-:W-:Y:S01]  /*fd10*/  FMUL R4, R2, UR8 ;  /* 0x0000000802047c20 */ /* 0x000fe20008400000 */
[----:B------:R-:W-:Y:S01]  /*fd20*/  SHF.R.U32.HI R2, RZ, UR7, R3 ;  /* 0x00000007ff027c19 */ /* 0x000fe20008011603 */
[----:B------:R-:W-:Y:S02]  /*fd30*/  ULDC UR7, c[0x0][0x658] ;  /* 0x0001960000077ab9 */ /* 0x000fe40000000800 */
[----:B------:R0:W1:Y:S01]  /*fd40*/  F2I.U32.TRUNC.NTZ R18, R4 ;  /* 0x0000000400127305 */ /* 0x000062000020f000 */
[--C-:B------:R-:W-:Y:S02]  /*fd50*/  SHF.R.U64 R16, R13, UR9, R2.reuse ;  /* 0x000000090d107c19 */ /* 0x100fe40008001202 */
[----:B------:R-:W-:-:S04]  /*fd60*/  SHF.R.U32.HI R3, RZ, UR9, R2 ;  /* 0x00000009ff037c19 */ /* 0x000fc80008011602 */
[--C-:B------:R-:W-:Y:S02]  /*fd70*/  SHF.R.U64 R14, R16, UR7, R3.reuse ;  /* 0x00000007100e7c19 */ /* 0x100fe40008001203 */
[----:B------:R-:W-:-:S03]  /*fd80*/  SHF.R.U32.HI R3, RZ, UR7, R3 ;  /* 0x00000007ff037c19 */ /* 0x000fc60008011603 */
[----:B------:R-:W-:Y:S01]  /*fd90*/  IMAD.MOV.U32 R2, RZ, RZ, R14 ;  /* 0x000000ffff027224 */ /* 0x000fe200078e000e */
[----:B0-2---:R-:W-:Y:S06]  /*fda0*/  @!P1 BRA `(.L_x_309) ;  /* 0x0000000000289947 */ /* 0x005fec0003800000 */
        /* <DEDUP_REMOVED lines=10> */
.L_x_309:
[----:B------:R-:W-:Y:S01]  /*fe50*/  ULDC UR7, c[0x0][0x648] ;  /* 0x0001920000077ab9 */ /* 0x000fe20000000800 */
[----:B-1----:R-:W-:Y:S01]  /*fe60*/  IMAD.MOV R18, RZ, RZ, -R18 ;  /* 0x000000ffff127224 */ /* 0x002fe200078e0a12 */
[----:B------:R-:W-:Y:S01]  /*fe70*/  SHF.R.U64 R3, R2, UR7, R3 ;  /* 0x0000000702037c19 */ /* 0x000fe20008001203 */
[----:B------:R-:W-:Y:S01]  /*fe80*/  ULDC UR7, c[0x0][0x638] ;  /* 0x00018e0000077ab9 */ /* 0x000fe20000000800 */
[----:B------:R-:W-:Y:S01]  /*fe90*/  LOP3.LUT R2, R16, UR6, RZ, 0xc0, !PT ;  /* 0x0000000610027c12 */ /* 0x000fe2000f8ec0ff */
[----:B------:R-:W-:Y:S01]  /*fea0*/  @P4 IMAD R19, R15, R18, R10 ;  /* 0x000000120f134224 */ /* 0x000fe200078e020a */
[----:B------:R-:W-:Y:S01]  /*feb0*/  LOP3.LUT R13, R13, UR4, RZ, 0xc0, !PT ;  /* 0x000000040d0d7c12 */ /* 0x000fe2000f8ec0ff */
[----:B------:R-:W-:Y:S01]  /*fec0*/  IMAD.MOV R5, RZ, RZ, -R3 ;  /* 0x000000ffff057224 */ /* 0x000fe200078e0a03 */
[----:B------:R-:W-:Y:S01]  /*fed0*/  ULDC UR8, c[0x0][0x610] ;  /* 0x0001840000087ab9 */ /* 0x000fe20000000800 */
[----:B------:R-:W-:Y:S02]  /*fee0*/  IMAD R2, R3, UR5, R2 ;  /* 0x0000000503027c24 */ /* 0x000fe4000f8e0202 */
[----:B------:R-:W-:Y:S01]  /*fef0*/  IMAD R14, R5, UR7, R14 ;  /* 0x00000007050e7c24 */ /* 0x000fe2000f8e020e */
[----:B------:R-:W-:Y:S01]  /*ff00*/  ULDC UR7, c[0x0][0x600] ;  /* 0x0001800000077ab9 */ /* 0x000fe20000000800 */
[----:B------:R-:W-:-:S02]  /*ff10*/  IMAD R5, R2, UR8, R19 ;  /* 0x0000000802057c24 */ /* 0x000fc4000f8e0213 */
[----:B------:R-:W-:Y:S02]  /*ff20*/  IMAD R14, R14, UR7, R13 ;  /* 0x000000070e0e7c24 */ /* 0x000fe4000f8e020d */
[----:B------:R-:W-:-:S03]  /*ff30*/  IMAD.MOV.U32 R2, RZ, RZ, 0x1 ;  /* 0x00000001ff027424 */ /* 0x000fc600078e00ff */
[----:B------:R-:W-:Y:S02]  /*ff40*/  SEL R6, R14, R5, !P4 ;  /* 0x000000050e067207 */ /* 0x000fe40006000000 */
[----:B------:R-:W-:-:S07]  /*ff50*/  SEL R5, R5, R14, !P4 ;  /* 0x0000000e05057207 */ /* 0x000fce0006000000 */
.L_x_307:
[----:B------:R-:W-:Y:S05]  /*ff60*/  BSYNC B1 ;  /* 0x0000000000017941 */ /* 0x000fea0003800000 */
.L_x_306:
[----:B------:R-:W-:-:S13]  /*ff70*/  LOP3.LUT P1, RZ, R2, 0xff, RZ, 0xc0, !PT ;  /* 0x000000ff02ff7812 */ /* 0x000fda000782c0ff */
[----:B------:R-:W-:Y:S05]  /*ff80*/  @P1 BRA `(.L_x_310) ;  /* 0xfffffff400301947 */ /* 0x000fea000383ffff */
[----:B------:R-:W-:Y:S05]  /*ff90*/  BSYNC B0 ;  /* 0x0000000000007941 */ /* 0x000fea0003800000 */
.L_x_298:
[----:B------:R-:W-:-:S03]  /*ffa0*/  UMOV UR7, 0xffffffff ;  /* 0xffffffff00077882 */ /* 0x000fc60000000000 */
[----:B------:R-:W-:Y:S05]  /*ffb0*/  BRA.DIV UR7, `(.L_x_311) ;  /* 0x0000000607dc7947 */ /* 0x000fea000b800000 */
[----:B------:R-:W-:-:S13]  /*ffc0*/  ELECT P0, URZ, PT ;  /* 0x00000000003f782f */ /* 0x000fda0003800000 */
.L_x_330:
[----:B------:R-:W-:Y:S04]  /*ffd0*/  BSSY B0, `(.L_x_312) ;  /* 0x0000059000007945 */ /* 0x000fe80003800000 */
[----:B------:R-:W-:Y:S05]  /*ffe0*/  @!P0 BRA `(.L_x_313) ;  /* 0x00000004005c8947 */ /* 0x000fea0003800000 */
[----:B------:R-:W-:-:S04]  /*fff0*/  ULOP3.LUT UR7, UR13, 0x2, URZ, 0xfc, !UPT ;  /* 0x000000020d077892 */ /* 0x000fc8000f8efc3f */
[----:B------:R-:W-:-:S06]  /*10000*/  UISETP.NE.AND UP0, UPT, UR7, 0x3, UPT ;  /* 0x000000030700788c */ /* 0x000fcc000bf05270 */
[----:B------:R-:W-:-:S13]  /*10010*/  PLOP3.LUT P0, PT, PT, PT, UP0, 0x80, 0x0 ;  /* 0x000000000000781c */ /* 0x000fda0003f0f008 */
[----:B------:R-:W-:Y:S05]  /*10020*/  @!P0 BRA `(.L_x_314) ;  /* 0x0000000000048947 */ /* 0x000fea0003800000 */
[----:B------:R-:W-:Y:S01]  /*10030*/  BPT.TRAP 0x1 ;  /* 0x000000040000795c */ /* 0x000fe20000300000 */
.L_x_314:
[----:B------:R-:W0:Y:S01]  /*10040*/  S2R R3, SR_CgaCtaId ;  /* 0x0000000000037919 */ /* 0x000e220000008800 */
[----:B------:R-:W-:-:S04]  /*10050*/  MOV R2, 0x400 ;  /* 0x0000040000027802 */ /* 0x000fc80000000f00 */
[----:B0-----:R-:W-:Y:S02]  /*10060*/  LEA R3, R3, R2, 0x18 ;  /* 0x0000000203037211 */ /* 0x001fe400078ec0ff */
[----:B------:R-:W-:-:S03]  /*10070*/  SHF.L.U32 R2, R0, 0x1f, RZ ;  /* 0x0000001f00027819 */ /* 0x000fc600000006ff */
[----:B------:R-:W-:-:S04]  /*10080*/  VIADD R3, R3, 0x48 ;  /* 0x0000004803037836 */ /* 0x000fc80000000000 */
[C---:B------:R-:W-:Y:S02]  /*10090*/  IMAD R7, R8.reuse, 0x8, R3 ;  /* 0x0000000808077824 */ /* 0x040fe400078e0203 */
[----:B------:R-:W-:Y:S02]  /*100a0*/  VIADD R8, R8, 0x1 ;  /* 0x0000000108087836 */ /* 0x000fe40000000000 */
[----:B------:R-:W0:Y:S03]  /*100b0*/  SYNCS.PHASECHK.TRANS64.TRYWAIT P0, [R7+URZ], R2 ;  /* 0x00000002070075a7 */ /* 0x000e26000800017f */
[----:B------:R-:W-:-:S04]  /*100c0*/  ISETP.NE.AND P1, PT, R8, 0x9, PT ;  /* 0x000000090800780c */ /* 0x000fc80003f25270 */
[----:B------:R-:W-:Y:S02]  /*100d0*/  SEL R5, RZ, 0x1, P1 ;  /* 0x00000001ff057807 */ /* 0x000fe40000800000 */
[----:B------:R-:W-:Y:S02]  /*100e0*/  SEL R8, R8, RZ, P1 ;  /* 0x000000ff08087207 */ /* 0x000fe40000800000 */
[----:B------:R-:W-:-:S03]  /*100f0*/  LOP3.LUT R5, R0, R5, RZ, 0x3c, !PT ;  /* 0x0000000500057212 */ /* 0x000fc600078e3cff */
[----:B------:R-:W-:Y:S01]  /*10100*/  IMAD R9, R8, 0x8, R3 ;  /* 0x0000000808097824 */ /* 0x000fe200078e0203 */
[----:B------:R-:W-:Y:S01]  /*10110*/  SHF.L.U32 R4, R5, 0x1f, RZ ;  /* 0x0000001f05047819 */ /* 0x000fe200000006ff */
[----:B0-----:R-:W-:Y:S06]  /*10120*/  @!P0 BRA `(.L_x_315) ;  /* 0x0000000400a48947 */ /* 0x001fec0003800000 */
.L_x_331:
[----:B------:R-:W1:Y:S01]  /*10130*/  SYNCS.PHASECHK.TRANS64.TRYWAIT P0, [R9+URZ], R4 ;  /* 0x00000004090075a7 */ /* 0x000e62000800017f */
[----:B------:R-:W-:-:S05]  /*10140*/  VIADD R0, R8, 0x1 ;  /* 0x0000000108007836 */ /* 0x000fca0000000000 */
[----:B------:R-:W-:-:S04]  /*10150*/  ISETP.NE.AND P1, PT, R0, 0x9, PT ;  /* 0x000000090000780c */ /* 0x000fc80003f25270 */
[----:B0-----:R-:W-:Y:S02]  /*10160*/  SEL R2, RZ, 0x1, P1 ;  /* 0x00000001ff027807 */ /* 0x001fe40000800000 */
[----:B------:R-:W-:Y:S02]  /*10170*/  SEL R0, R0, RZ, P1 ;  /* 0x000000ff00007207 */ /* 0x000fe40000800000 */
[----:B------:R-:W-:-:S03]  /*10180*/  LOP3.LUT R7, R5, R2, RZ, 0x3c, !PT ;  /* 0x0000000205077212 */ /* 0x000fc600078e3cff */
[----:B------:R-:W-:Y:S01]  /*10190*/  IMAD R6, R0, 0x8, R3 ;  /* 0x0000000800067824 */ /* 0x000fe200078e0203 */
[----:B------:R-:W-:Y:S01]  /*101a0*/  SHF.L.U32 R5, R7, 0x1f, RZ ;  /* 0x0000001f07057819 */ /* 0x000fe200000006ff */
[----:B-1----:R-:W-:Y:S06]  /*101b0*/  @!P0 BRA `(.L_x_316) ;  /* 0x0000000400948947 */ /* 0x002fec0003800000 */
.L_x_332:
[----:B------:R-:W1:Y:S01]  /*101c0*/  SYNCS.PHASECHK.TRANS64.TRYWAIT P0, [R6+URZ], R5 ;  /* 0x00000005060075a7 */ /* 0x000e62000800017f */
[----:B------:R-:W-:-:S05]  /*101d0*/  VIADD R0, R0, 0x1 ;  /* 0x0000000100007836 */ /* 0x000fca0000000000 */
[----:B------:R-:W-:-:S04]  /*101e0*/  ISETP.NE.AND P1, PT, R0, 0x9, PT ;  /* 0x000000090000780c */ /* 0x000fc80003f25270 */
[----:B------:R-:W-:Y:S02]  /*101f0*/  SEL R2, RZ, 0x1, P1 ;  /* 0x00000001ff027807 */ /* 0x000fe40000800000 */
[----:B------:R-:W-:Y:S02]  /*10200*/  SEL R0, R0, RZ, P1 ;  /* 0x000000ff00007207 */ /* 0x000fe40000800000 */
[----:B------:R-:W-:-:S03]  /*10210*/  LOP3.LUT R7, R7, R2, RZ, 0x3c, !PT ;  /* 0x0000000207077212 */ /* 0x000fc600078e3cff */
[----:B0-----:R-:W-:Y:S01]  /*10220*/  IMAD R9, R0, 0x8, R3 ;  /* 0x0000000800097824 */ /* 0x001fe200078e0203 */
[----:B------:R-:W-:Y:S01]  /*10230*/  SHF.L.U32 R4, R7, 0x1f, RZ ;  /* 0x0000001f07047819 */ /* 0x000fe200000006ff */
[----:B-1----:R-:W-:Y:S06]  /*10240*/  @!P0 BRA `(.L_x_317) ;  /* 0x0000000400848947 */ /* 0x002fec0003800000 */
.L_x_333:
        /* <DEDUP_REMOVED lines=9> */
.L_x_334:
        /* <DEDUP_REMOVED lines=9> */
.L_x_335:
        /* <DEDUP_REMOVED lines=9> */
.L_x_336:
        /* <DEDUP_REMOVED lines=9> */
.L_x_337:
[----:B------:R-:W1:Y:S01]  /*10490*/  SYNCS.PHASECHK.TRANS64.TRYWAIT P0, [R9+URZ], R4 ;  /* 0x00000004090075a7 */ /* 0x000e62000800017f */
[----:B------:R-:W-:-:S05]  /*104a0*/  VIADD R0, R0, 0x1 ;  /* 0x0000000100007836 */ /* 0x000fca0000000000 */
[----:B------:R-:W-:-:S04]  /*104b0*/  ISETP.NE.AND P1, PT, R0, 0x9, PT ;  /* 0x000000090000780c */ /* 0x000fc80003f25270 */
[----:B------:R-:W-:Y:S02]  /*104c0*/  SEL R2, RZ, 0x1, P1 ;  /* 0x00000001ff027807 */ /* 0x000fe40000800000 */
[----:B------:R-:W-:Y:S02]  /*104d0*/  SEL R0, R0, RZ, P1 ;  /* 0x000000ff00007207 */ /* 0x000fe40000800000 */
[----:B------:R-:W-:Y:S01]  /*104e0*/  LOP3.LUT R2, R7, R2, RZ, 0x3c, !PT ;  /* 0x0000000207027212 */ /* 0x000fe200078e3cff */
[----:B-1----:R-:W-:Y:S06]  /*104f0*/  @!P0 BRA `(.L_x_322) ;  /* 0x00000004003c8947 */ /* 0x002fec0003800000 */
.L_x_338:
[----:B------:R-:W-:Y:S01]  /*10500*/  IMAD R3, R0, 0x8, R3 ;  /* 0x0000000800037824 */ /* 0x000fe200078e0203 */
[----:B------:R-:W-:-:S07]  /*10510*/  SHF.L.U32 R0, R2, 0x1f, RZ ;  /* 0x0000001f02007819 */ /* 0x000fce00000006ff */
.L_x_323:
[----:B--2---:R2:W3:Y:S02]  /*10520*/  SYNCS.PHASECHK.TRANS64.TRYWAIT P0, [R3+URZ], R0 ;  /* 0x00000000030075a7 */ /* 0x0044e4000800017f */
[----:B---3--:R-:W-:Y:S05]  /*10530*/  @!P0 NANOSLEEP.SYNCS 0x989680 ;  /* 0x009896800000895d */ /* 0x008fea0003900000 */
[----:B------:R-:W3:Y:S02]  /*10540*/  @!P0 SYNCS.PHASECHK.TRANS64 P0, [R3+URZ], R0 ;  /* 0x00000000030085a7 */ /* 0x000ee4000800007f */
[----:B---3--:R-:W-:Y:S05]  /*10550*/  @!P0 BRA `(.L_x_323) ;  /* 0xfffffffc00f08947 */ /* 0x008fea000383ffff */
.L_x_313:
[----:B------:R-:W-:Y:S05]  /*10560*/  BSYNC B0 ;  /* 0x0000000000007941 */ /* 0x000fea0003800000 */
.L_x_312:
[----:B------:R-:W-:Y:S05]  /*10570*/  EXIT ;  /* 0x000000000000794d */ /* 0x000fea0003800000 */
.L_x_18:
[----:B-1----:R-:W-:-:S04]  /*10580*/  IMAD.U32 R3, RZ, RZ, UR6 ;  /* 0x00000006ff037e24 */ /* 0x002fc8000f8e00ff */
[----:B------:R1:W2:Y:S03]  /*10590*/  SYNCS.PHASECHK.TRANS64.TRYWAIT P0, [R3+URZ], R0 ;  /* 0x00000000030075a7 */ /* 0x0002a6000800017f */
[----:B--2---:R-:W-:Y:S05]  /*105a0*/  @!P0 NANOSLEEP.SYNCS 0x989680 ;  /* 0x009896800000895d */ /* 0x004fea0003900000 */
[----:B------:R-:W2:Y:S02]  /*105b0*/  @!P0 SYNCS.PHASECHK.TRANS64 P0, [R3+URZ], R0 ;  /* 0x00000000030085a7 */ /* 0x000ea4000800007f */
[----:B--2---:R-:W-:Y:S05]  /*105c0*/  @!P0 BRA `(.L_x_18) ;  /* 0xfffffffc00ec8947 */ /* 0x004fea000383ffff */
[----:B------:R-:W-:Y:S05]  /*105d0*/  BRA `(.L_x_17) ;  /* 0xffffff1400947947 */ /* 0x000fea000383ffff */
.L_x_24:
[----:B-----5:R1:W-:Y:S02]  /*105e0*/  STL [R1+0x88], R0 ;  /* 0x0000880001007387 */ /* 0x0203e40000100800 */
[----:B-1----:R-:W-:-:S04]  /*105f0*/  IMAD.U32 R0, RZ, RZ, UR16 ;  /* 0x00000010ff007e24 */ /* 0x002fc8000f8e00ff */
[----:B------:R1:W2:Y:S03]  /*10600*/  SYNCS.PHASECHK.TRANS64.TRYWAIT P0, [R0+URZ], R229 ;  /* 0x000000e5000075a7 */ /* 0x0002a6000800017f */
[----:B--2---:R-:W-:Y:S05]  /*10610*/  @!P0 NANOSLEEP.SYNCS 0x989680 ;  /* 0x009896800000895d */ /* 0x004fea0003900000 */
[----:B------:R1:W2:Y:S02]  /*10620*/  @!P0 SYNCS.PHASECHK.TRANS64 P0, [R0+URZ], R229 ;  /* 0x000000e5000085a7 */ /* 0x0002a4000800007f */
[----:B-1----:R1:W5:Y:S02]  /*10630*/  LDL.LU R0, [R1+0x88] ;  /* 0x0000880001007983 */ /* 0x0023640000300800 */
[----:B-12---:R-:W-:Y:S05]  /*10640*/  @!P0 BRA `(.L_x_24) ;  /* 0xfffffffc00e48947 */ /* 0x006fea000383ffff */
[----:B------:R-:W-:Y:S05]  /*10650*/  BRA `(.L_x_23) ;  /* 0xffffff2800287947 */ /* 0x000fea000383ffff */
.L_x_299:
[----:B------:R-:W-:Y:S01]  /*10660*/  BSSY B1, `(.L_x_324) ;  /* 0x0000006000017945 */ /* 0x000fe20003800000 */
[----:B------:R-:W-:-:S07]  /*10670*/  IMAD.MOV.U32 R2, RZ, RZ, -0x1 ;  /* 0xffffffffff027424 */ /* 0x000fce00078e00ff */
[----:B------:R-:W-:Y:S05]  /*10680*/  WARPSYNC.COLLECTIVE R2, `(.L_x_325) ;  /* 0x00000000020c7348 */ /* 0x000fea0003c00000 */
[----:B------:R-:W-:Y:S02]  /*10690*/  ELECT P1, UR62, PT ;  /* 0x00000000003e782f */ /* 0x000fe40003820000 */
[----:B------:R-:W-:Y:S01]  /*106a0*/  MOV R2, UR62 ;  /* 0x0000003e00027c02 */ /* 0x000fe20008000f00 */
[----:B------:R-:W-:Y:S10]  /*106b0*/  ENDCOLLECTIVE ;  /* 0x000000000000791b */ /* 0x000ff40003800000 */
.L_x_325:
[----:B------:R-:W-:Y:S05]  /*106c0*/  BSYNC B1 ;  /* 0x0000000000017941 */ /* 0x000fea0003800000 */
.L_x_324:
[----:B------:R-:W-:Y:S05]  /*106d0*/  BRA `(.L_x_326) ;  /* 0xffffffec00687947 */ /* 0x000fea000383ffff */
.L_x_302:
[----:B-1----:R1:W2:Y:S02]  /*106e0*/  SYNCS.PHASECHK.TRANS64.TRYWAIT P1, [R13+URZ+0x48], R4 ;  /* 0x000048040d0075a7 */ /* 0x0022a4000802017f */
[----:B--2---:R-:W-:Y:S05]  /*106f0*/  @!P1 NANOSLEEP.SYNCS 0x989680 ;  /* 0x009896800000995d */ /* 0x004fea0003900000 */
[----:B------:R-:W2:Y:S02]  /*10700*/  @!P1 SYNCS.PHASECHK.TRANS64 P1, [R13+URZ+0x48], R4 ;  /* 0x000048040d0095a7 */ /* 0x000ea4000802007f */
[----:B--2---:R-:W-:Y:S05]  /*10710*/  @!P1 BRA `(.L_x_302) ;  /* 0xfffffffc00f09947 */ /* 0x004fea000383ffff */
[----:B------:R-:W-:Y:S05]  /*10720*/  BRA `(.L_x_327) ;  /* 0xffffffec009c7947 */ /* 0x000fea000383ffff */
.L_x_311:
[----:B------:R-:W-:Y:S01]  /*10730*/  BSSY B0, `(.L_x_328) ;  /* 0x0000006000007945 */ /* 0x000fe20003800000 */
[----:B------:R-:W-:-:S07]  /*10740*/  IMAD.MOV.U32 R2, RZ, RZ, -0x1 ;  /* 0xffffffffff027424 */ /* 0x000fce00078e00ff */
[----:B------:R-:W-:Y:S05]  /*10750*/  WARPSYNC.COLLECTIVE R2, `(.L_x_329) ;  /* 0x00000000020c7348 */ /* 0x000fea0003c00000 */
[----:B------:R-:W-:Y:S02]  /*10760*/  ELECT P1, UR62, PT ;  /* 0x00000000003e782f */ /* 0x000fe40003820000 */
[----:B------:R-:W-:Y:S01]  /*10770*/  MOV R2, UR62 ;  /* 0x0000003e00027c02 */ /* 0x000fe20008000f00 */
[----:B------:R-:W-:Y:S10]  /*10780*/  ENDCOLLECTIVE ;  /* 0x000000000000791b */ /* 0x000ff40003800000 */
.L_x_329:
[----:B------:R-:W-:Y:S05]  /*10790*/  BSYNC B0 ;  /* 0x0000000000007941 */ /* 0x000fea0003800000 */
.L_x_328:
[----:B------:R-:W-:Y:S01]  /*107a0*/  PLOP3.LUT P0, PT, P1, PT, PT, 0x80, 0x0 ;  /* 0x000000000000781c */ /* 0x000fe20000f0f070 */
[----:B------:R-:W-:-:S12]  /*107b0*/  BRA `(.L_x_330) ;  /* 0xfffffff800047947 */ /* 0x000fd8000383ffff */
.L_x_315:
[----:B0-----:R0:W1:Y:S02]  /*107c0*/  SYNCS.PHASECHK.TRANS64.TRYWAIT P0, [R7+URZ], R2 ;  /* 0x00000002070075a7 */ /* 0x001064000800017f */
[----:B-1----:R-:W-:Y:S05]  /*107d0*/  @!P0 NANOSLEEP.SYNCS 0x989680 ;  /* 0x009896800000895d */ /* 0x002fea0003900000 */
[----:B------:R-:W1:Y:S02]  /*107e0*/  @!P0 SYNCS.PHASECHK.TRANS64 P0, [R7+URZ], R2 ;  /* 0x00000002070085a7 */ /* 0x000e64000800007f */
[----:B-1----:R-:W-:Y:S05]  /*107f0*/  @!P0 BRA `(.L_x_315) ;  /* 0xfffffffc00f08947 */ /* 0x002fea000383ffff */
[----:B------:R-:W-:Y:S05]  /*10800*/  BRA `(.L_x_331) ;  /* 0xfffffff800487947 */ /* 0x000fea000383ffff */
.L_x_316:
[----:B0-----:R0:W1:Y:S02]  /*10810*/  SYNCS.PHASECHK.TRANS64.TRYWAIT P0, [R9+URZ], R4 ;  /* 0x00000004090075a7 */ /* 0x001064000800017f */
[----:B-1----:R-:W-:Y:S05]  /*10820*/  @!P0 NANOSLEEP.SYNCS 0x989680 ;  /* 0x009896800000895d */ /* 0x002fea0003900000 */
[----:B------:R-:W1:Y:S02]  /*10830*/  @!P0 SYNCS.PHASECHK.TRANS64 P0, [R9+URZ], R4 ;  /* 0x00000004090085a7 */ /* 0x000e64000800007f */
[----:B-1----:R-:W-:Y:S05]  /*10840*/  @!P0 BRA `(.L_x_316) ;  /* 0xfffffffc00f08947 */ /* 0x002fea000383ffff */
[----:B------:R-:W-:Y:S05]  /*10850*/  BRA `(.L_x_332) ;  /* 0xfffffff800587947 */ /* 0x000fea000383ffff */
.L_x_317:
[----:B0-----:R0:W1:Y:S02]  /*10860*/  SYNCS.PHASECHK.TRANS64.TRYWAIT P0, [R6+URZ], R5 ;  /* 0x00000005060075a7 */ /* 0x001064000800017f */
[----:B-1----:R-:W-:Y:S05]  /*10870*/  @!P0 NANOSLEEP.SYNCS 0x989680 ;  /* 0x009896800000895d */ /* 0x002fea0003900000 */
[----:B------:R-:W1:Y:S02]  /*10880*/  @!P0 SYNCS.PHASECHK.TRANS64 P0, [R6+URZ], R5 ;  /* 0x00000005060085a7 */ /* 0x000e64000800007f */
[----:B-1----:R-:W-:Y:S05]  /*10890*/  @!P0 BRA `(.L_x_317) ;  /* 0xfffffffc00f08947 */ /* 0x002fea000383ffff */
[----:B------:R-:W-:Y:S05]  /*108a0*/  BRA `(.L_x_333) ;  /* 0xfffffff800687947 */ /* 0x000fea000383ffff */
.L_x_318:
[----:B0-----:R0:W1:Y:S02]  /*108b0*/  SYNCS.PHASECHK.TRANS64.TRYWAIT P0, [R9+URZ], R4 ;  /* 0x00000004090075a7 */ /* 0x001064000800017f */
[----:B-1----:R-:W-:Y:S05]  /*108c0*/  @!P0 NANOSLEEP.SYNCS 0x989680 ;  /* 0x009896800000895d */ /* 0x002fea0003900000 */
[----:B------:R-:W1:Y:S02]  /*108d0*/  @!P0 SYNCS.PHASECHK.TRANS64 P0, [R9+URZ], R4 ;  /* 0x00000004090085a7 */ /* 0x000e64000800007f */
[----:B-1----:R-:W-:Y:S05]  /*108e0*/  @!P0 BRA `(.L_x_318) ;  /* 0xfffffffc00f08947 */ /* 0x002fea000383ffff */
[----:B------:R-:W-:Y:S05]  /*108f0*/  BRA `(.L_x_334) ;  /* 0xfffffff800787947 */ /* 0x000fea000383ffff */
.L_x_319:
[----:B0-----:R0:W1:Y:S02]  /*10900*/  SYNCS.PHASECHK.TRANS64.TRYWAIT P0, [R6+URZ], R5 ;  /* 0x00000005060075a7 */ /* 0x001064000800017f */
[----:B-1----:R-:W-:Y:S05]  /*10910*/  @!P0 NANOSLEEP.SYNCS 0x989680 ;  /* 0x009896800000895d */ /* 0x002fea0003900000 */
[----:B------:R-:W1:Y:S02]  /*10920*/  @!P0 SYNCS.PHASECHK.TRANS64 P0, [R6+URZ], R5 ;  /* 0x00000005060085a7 */ /* 0x000e64000800007f */
[----:B-1----:R-:W-:Y:S05]  /*10930*/  @!P0 BRA `(.L_x_319) ;  /* 0xfffffffc00f08947 */ /* 0x002fea000383ffff */
[----:B------:R-:W-:Y:S05]  /*10940*/  BRA `(.L_x_335) ;  /* 0xfffffff800887947 */ /* 0x000fea000383ffff */
.L_x_320:
[----:B0-----:R0:W1:Y:S02]  /*10950*/  SYNCS.PHASECHK.TRANS64.TRYWAIT P0, [R9+URZ], R4 ;  /* 0x00000004090075a7 */ /* 0x001064000800017f */
[----:B-1----:R-:W-:Y:S05]  /*10960*/  @!P0 NANOSLEEP.SYNCS 0x989680 ;  /* 0x009896800000895d */ /* 0x002fea0003900000 */
[----:B------:R-:W1:Y:S02]  /*10970*/  @!P0 SYNCS.PHASECHK.TRANS64 P0, [R9+URZ], R4 ;  /* 0x00000004090085a7 */ /* 0x000e64000800007f */
[----:B-1----:R-:W-:Y:S05]  /*10980*/  @!P0 BRA `(.L_x_320) ;  /* 0xfffffffc00f08947 */ /* 0x002fea000383ffff */
[----:B------:R-:W-:Y:S05]  /*10990*/  BRA `(.L_x_336) ;  /* 0xfffffff800987947 */ /* 0x000fea000383ffff */
.L_x_321:
[----:B0-----:R0:W1:Y:S02]  /*109a0*/  SYNCS.PHASECHK.TRANS64.TRYWAIT P0, [R6+URZ], R5 ;  /* 0x00000005060075a7 */ /* 0x001064000800017f */
[----:B-1----:R-:W-:Y:S05]  /*109b0*/  @!P0 NANOSLEEP.SYNCS 0x989680 ;  /* 0x009896800000895d */ /* 0x002fea0003900000 */
[----:B------:R-:W1:Y:S02]  /*109c0*/  @!P0 SYNCS.PHASECHK.TRANS64 P0, [R6+URZ], R5 ;  /* 0x00000005060085a7 */ /* 0x000e64000800007f */
[----:B-1----:R-:W-:Y:S05]  /*109d0*/  @!P0 BRA `(.L_x_321) ;  /* 0xfffffffc00f08947 */ /* 0x002fea000383ffff */
[----:B------:R-:W-:Y:S05]  /*109e0*/  BRA `(.L_x_337) ;  /* 0xfffffff800a87947 */ /* 0x000fea000383ffff */
.L_x_322:
[----:B-1----:R1:W2:Y:S02]  /*109f0*/  SYNCS.PHASECHK.TRANS64.TRYWAIT P0, [R9+URZ], R4 ;  /* 0x00000004090075a7 */ /* 0x0022a4000800017f */
[----:B--2---:R-:W-:Y:S05]  /*10a00*/  @!P0 NANOSLEEP.SYNCS 0x989680 ;  /* 0x009896800000895d */ /* 0x004fea0003900000 */
[----:B------:R-:W2:Y:S02]  /*10a10*/  @!P0 SYNCS.PHASECHK.TRANS64 P0, [R9+URZ], R4 ;  /* 0x00000004090085a7 */ /* 0x000ea4000800007f */
[----:B--2---:R-:W-:Y:S05]  /*10a20*/  @!P0 BRA `(.L_x_322) ;  /* 0xfffffffc00f08947 */ /* 0x004fea000383ffff */
[----:B------:R-:W-:Y:S05]  /*10a30*/  BRA `(.L_x_338) ;  /* 0xfffffff800b07947 */ /* 0x000fea000383ffff */
.L_x_339:
[----:B------:R-:W-:-:S00]  /*10a40*/  BRA `(.L_x_339) ;  /* 0xfffffffc00fc7947 */ /* 0x000fc0000383ffff */
[----:B------:R-:W-:-:S00]  /*10a50*/  NOP ;  /* 0x0000000000007918 */ /* 0x000fc00000000000 */
        /* <DEDUP_REMOVED lines=10> */
.L_x_340:


//--------------------- .nv.shared._ZN7cutlass13device_kernelINS_4gemm6kernel13GemmUniversalIN4cute5tupleIJiiiiEEENS1_10collective13CollectiveMmaINS1_37MainloopSm90TmaGmmaWarpSpecializedFP8ILi9ENS5_IJNS4_1CILi1EEESB_SB_EEENS1_35KernelTmaWarpSpecializedCooperativeEEENS5_IJNSA_ILi256EEENSA_ILi128EEENSA_ILi64EEEEEENS_12float_e5m2_tENS5_IJlSB_lEEESJ_SK_NS4_8TiledMMAINS4_8MMA_AtomIJNS4_4SM904GMMA31MMA_64x128x32_F32E5M2E5M2_SS_TNILNSO_7ScaleInE1ELSQ_1EEEEEENS4_6LayoutINS5_IJNSA_ILi2EEESB_SB_EEENS5_IJSB_NSA_ILi0EEESW_EEEEENS5_IJNS4_10UnderscoreESZ_SZ_EEEEENS4_13SM90_TMA_LOADENS4_14ComposedLayoutINS4_7SwizzleILi2ELi4ELi3EEENS4_18smem_ptr_flag_bitsILi8EEENST_INS5_IJNSA_ILi8EEESH_EEENS5_IJSH_SB_EEEEEEEvNS4_8identityES12_S1C_vS1D_EENS_8epilogue10collective6detail29Sm90TmaWarpSpecializedAdapterINS1G_15DefaultEpilogueISJ_SK_SK_NS1F_6thread17LinearCombinationISJ_Li1EffLNS1K_9ScaleType4KindE0ELNS_15FloatRoundStyleE2ESJ_EENS1_15EpilogueDefaultEEEEEvvEEEEvNT_6ParamsE --------------------------
	.section	.nv.shared._ZN7cutlass13device_kernelINS_4gemm6kernel13GemmUniversalIN4cute5tupleIJiiiiEEENS1_10collective13CollectiveMmaINS1_37MainloopSm90TmaGmmaWarpSpecializedFP8ILi9ENS5_IJNS4_1CILi1EEESB_SB_EEENS1_35KernelTmaWarpSpecializedCooperativeEEENS5_IJNSA_ILi256EEENSA_ILi128EEENSA_ILi64EEEEEENS_12float_e5m2_tENS5_IJlSB_lEEESJ_SK_NS4_8TiledMMAINS4_8MMA_AtomIJNS4_4SM904GMMA31MMA_64x128x32_F32E5M2E5M2_SS_TNILNSO_7ScaleInE1ELSQ_1EEEEEENS4_6LayoutINS5_IJNSA_ILi2EEESB_SB_EEENS5_IJSB_NSA_ILi0EEESW_EEEEENS5_IJNS4_10UnderscoreESZ_SZ_EEEEENS4_13SM90_TMA_LOADENS4_14ComposedLayoutINS4_7SwizzleILi2ELi4ELi3EEENS4_18smem_ptr_flag_bitsILi8EEENST_INS5_IJNSA_ILi8EEESH_EEENS5_IJSH_SB_EEEEEEEvNS4_8identityES12_S1C_vS1D_EENS_8epilogue10collective6detail29Sm90TmaWarpSpecializedAdapterINS1G_15DefaultEpilogueISJ_SK_SK_NS1F_6thread17LinearCombinationISJ_Li1EffLNS1K_9ScaleType4KindE0ELNS_15FloatRoundStyleE2ESJ_EENS1_15EpilogueDefaultEEEEEvvEEEEvNT_6ParamsE,"aw",@nobits
	.sectionflags	@""
	.align	16
	.zero		1024


//--------------------- .nv.shared.reserved.0     --------------------------
	.section	.nv.shared.reserved.0,"aw",@nobits
	.weak		__nv_reservedSMEM_offset_0_alias
	.size		__nv_reservedSMEM_offset_0_alias, 0, 0
	.other		__nv_reservedSMEM_offset_0_alias,@"STO_CUDA_RESERVED_SHARED STV_DEFAULT"
__nv_reservedSMEM_offset_0_alias:
	.zero		0


//--------------------- .nv.global                --------------------------
	.section	.nv.global,"aw",@nobits
.nv.global:
	.type		_ZN40_INTERNAL_38f50a8b_4_k_cu_3f8f5a62_258974cute1_E,@object
	.size		_ZN40_INTERNAL_38f50a8b_4_k_cu_3f8f5a62_258974cute1_E,(_ZN40_INTERNAL_38f50a8b_4_k_cu_3f8f5a62_258974cuda3std3__45__cpo6cbeginE - _ZN40_INTERNAL_38f50a8b_4_k_cu_3f8f5a62_258974cute1_E)
_ZN40_INTERNAL_38f50a8b_4_k_cu_3f8f5a62_258974cute1_E:
	.zero		1
	.type		_ZN40_INTERNAL_38f50a8b_4_k_cu_3f8f5a62_258974cuda3std3__45__cpo6cbeginE,@object
	.size		_ZN40_INTERNAL_38f50a8b_4_k_cu_3f8f5a62_258974cuda3std3__45__cpo6cbeginE,(_ZN40_INTERNAL_38f50a8b_4_k_cu_3f8f5a62_258974cuda3std3__48in_placeE - _ZN40_INTERNAL_38f50a8b_4_k_cu_3f8f5a62_258974cuda3std3__45__cpo6cbeginE)
_ZN40_INTERNAL_38f50a8b_4_k_cu_3f8f5a62_258974cuda3std3__45__cpo6cbeginE:
	.zero		1
	.type		_ZN40_INTERNAL_38f50a8b_4_k_cu_3f8f5a62_258974cuda3std3__48in_placeE,@object
	.size		_ZN40_INTERNAL_38f50a8b_4_k_cu_3f8f5a62_258974cuda3std3__48in_placeE,(_ZN40_INTERNAL_38f50a8b_4_k_cu_3f8f5a62_258974cuda3std6ranges3__45__cpo9iter_moveE - _ZN40_INTERNAL_38f50a8b_4_k_cu_3f8f5a62_258974cuda3std3__48in_placeE)
_ZN40_INTERNAL_38f50a8b_4_k_cu_3f8f5a62_258974cuda3std3__48in_placeE:
	.zero		1
	.type		_ZN40_INTERNAL_38f50a8b_4_k_cu_3f8f5a62_258974cuda3std6ranges3__45__cpo9iter_moveE,@object
	.size		_ZN40_INTERNAL_38f50a8b_4_k_cu_3f8f5a62_258974cuda3std6ranges3__45__cpo9iter_moveE,(_ZN40_INTERNAL_38f50a8b_4_k_cu_3f8f5a62_258974cuda3std3__45__cpo5beginE - _ZN40_INTERNAL_38f50a8b_4_k_cu_3f8f5a62_258974cuda3std6ranges3__45__cpo9iter_moveE)
_ZN40_INTERNAL_38f50a8b_4_k_cu_3f8f5a62_258974cuda3std6ranges3__45__cpo9iter_moveE:
	.zero		1
	.type		_ZN40_INTERNAL_38f50a8b_4_k_cu_3f8f5a62_258974cuda3std3__45__cpo5beginE,@object
	.size		_ZN40_INTERNAL_38f50a8b_4_k_cu_3f8f5a62_258974cuda3std3__45__cpo5beginE,(_ZN40_INTERNAL_38f50a8b_4_k_cu_3f8f5a62_258974cuda3std3__442_GLOBAL__N__38f50a8b_4_k_cu_3f8f5a62_258976ignoreE - _ZN40_INTERNAL_38f50a8b_4_k_cu_3f8f5a62_258974cuda3std3__45__cpo5beginE)
_ZN40_INTERNAL_38f50a8b_4_k_cu_3f8f5a62_258974cuda3std3__45__cpo5beginE:
	.zero		1
	.type		_ZN40_INTERNAL_38f50a8b_4_k_cu_3f8f5a62_258974cuda3std3__442_GLOBAL__N__38f50a8b_4_k_cu_3f8f5a62_258976ignoreE,@object
	.size		_ZN40_INTERNAL_38f50a8b_4_k_cu_3f8f5a62_258974cuda3std3__442_GLOBAL__N__38f50a8b_4_k_cu_3f8f5a62_258976ignoreE,(_ZN40_INTERNAL_38f50a8b_4_k_cu_3f8f5a62_258974cute7productE - _ZN40_INTERNAL_38f50a8b_4_k_cu_3f8f5a62_258974cuda3std3__442_GLOBAL__N__38f50a8b_4_k_cu_3f8f5a62_258976ignoreE)
_ZN40_INTERNAL_38f50a8b_4_k_cu_3f8f5a62_258974cuda3std3__442_GLOBAL__N__38f50a8b_4_k_cu_3f8f5a62_258976ignoreE:
	.zero		1
	.type		_ZN40_INTERNAL_38f50a8b_4_k_cu_3f8f5a62_258974cute7productE,@object
	.size		_ZN40_INTERNAL_38f50a8b_4_k_cu_3f8f5a62_258974cute7productE,(_ZN40_INTERNAL_38f50a8b_4_k_cu_3f8f5a62_258974cuda3std3__45__cpo3endE - _ZN40_INTERNAL_38f50a8b_4_k_cu_3f8f5a62_258974cute7productE)
_ZN40_INTERNAL_38f50a8b_4_k_cu_3f8f5a62_258974cute7productE:
	.zero		1
	.type		_ZN40_INTERNAL_38f50a8b_4_k_cu_3f8f5a62_258974cuda3std3__45__cpo3endE,@object
	.size		_ZN40_INTERNAL_38f50a8b_4_k_cu_3f8f5a62_258974cuda3std3__45__cpo3endE,(_ZN40_INTERNAL_38f50a8b_4_k_cu_3f8f5a62_258974cuda3std3__419piecewise_constructE - _ZN40_INTERNAL_38f50a8b_4_k_cu_3f8f5a62_258974cuda3std3__45__cpo3endE)
_ZN40_INTERNAL_38f50a8b_4_k_cu_3f8f5a62_258974cuda3std3__45__cpo3endE:
	.zero		1
	.type		_ZN40_INTERNAL_38f50a8b_4_k_cu_3f8f5a62_258974cuda3std3__419piecewise_constructE,@object
	.size		_ZN40_INTERNAL_38f50a8b_4_k_cu_3f8f5a62_258974cuda3std3__419piecewise_constructE,(_ZN40_INTERNAL_38f50a8b_4_k_cu_3f8f5a62_258974cuda3std3__45__cpo4cendE - _ZN40_INTERNAL_38f50a8b_4_k_cu_3f8f5a62_258974cuda3std3__419piecewise_constructE)
_ZN40_INTERNAL_38f50a8b_4_k_cu_3f8f5a62_258974cuda3std3__419piecewise_constructE:
	.zero		1
	.type		_ZN40_INTERNAL_38f50a8b_4_k_cu_3f8f5a62_258974cuda3std3__45__cpo4cendE,@object
	.size		_ZN40_INTERNAL_38f50a8b_4_k_cu_3f8f5a62_258974cuda3std3__45__cpo4cendE,(_ZN40_INTERNAL_38f50a8b_4_k_cu_3f8f5a62_258974cuda3std6ranges3__45__cpo4swapE - _ZN40_INTERNAL_38f50a8b_4_k_cu_3f8f5a62_258974cuda3std3__45__cpo4cendE)
_ZN40_INTERNAL_38f50a8b_4_k_cu_3f8f5a62_258974cuda3std3__45__cpo4cendE:
	.zero		1
	.type		_ZN40_INTERNAL_38f50a8b_4_k_cu_3f8f5a62_258974cuda3std6ranges3__45__cpo4swapE,@object
	.size		_ZN40_INTERNAL_38f50a8b_4_k_cu_3f8f5a62_258974cuda3std6ranges3__45__cpo4swapE,(.L_7 - _ZN40_INTERNAL_38f50a8b_4_k_cu_3f8f5a62_258974cuda3std6ranges3__45__cpo4swapE)
_ZN40_INTERNAL_38f50a8b_4_k_cu_3f8f5a62_258974cuda3std6ranges3__45__cpo4swapE:
	.zero		1
.L_7:


//--------------------- .nv.constant0._ZN7cutlass13device_kernelINS_4gemm6kernel13GemmUniversalIN4cute5tupleIJiiiiEEENS1_10collective13CollectiveMmaINS1_37MainloopSm90TmaGmmaWarpSpecializedFP8ILi9ENS5_IJNS4_1CILi1EEESB_SB_EEENS1_35KernelTmaWarpSpecializedCooperativeEEENS5_IJNSA_ILi256EEENSA_ILi128EEENSA_ILi64EEEEEENS_12float_e5m2_tENS5_IJlSB_lEEESJ_SK_NS4_8TiledMMAINS4_8MMA_AtomIJNS4_4SM904GMMA31MMA_64x128x32_F32E5M2E5M2_SS_TNILNSO_7ScaleInE1ELSQ_1EEEEEENS4_6LayoutINS5_IJNSA_ILi2EEESB_SB_EEENS5_IJSB_NSA_ILi0EEESW_EEEEENS5_IJNS4_10UnderscoreESZ_SZ_EEEEENS4_13SM90_TMA_LOADENS4_14ComposedLayoutINS4_7SwizzleILi2ELi4ELi3EEENS4_18smem_ptr_flag_bitsILi8EEENST_INS5_IJNSA_ILi8EEESH_EEENS5_IJSH_SB_EEEEEEEvNS4_8identityES12_S1C_vS1D_EENS_8epilogue10collective6detail29Sm90TmaWarpSpecializedAdapterINS1G_15DefaultEpilogueISJ_SK_SK_NS1F_6thread17LinearCombinationISJ_Li1EffLNS1K_9ScaleType4KindE0ELNS_15FloatRoundStyleE2ESJ_EENS1_15EpilogueDefaultEEEEEvvEEEEvNT_6ParamsE --------------------------
	.section	.nv.constant0._ZN7cutlass13device_kernelINS_4gemm6kernel13GemmUniversalIN4cute5tupleIJiiiiEEENS1_10collective13CollectiveMmaINS1_37MainloopSm90TmaGmmaWarpSpecializedFP8ILi9ENS5_IJNS4_1CILi1EEESB_SB_EEENS1_35KernelTmaWarpSpecializedCooperativeEEENS5_IJNSA_ILi256EEENSA_ILi128EEENSA_ILi64EEEEEENS_12float_e5m2_tENS5_IJlSB_lEEESJ_SK_NS4_8TiledMMAINS4_8MMA_AtomIJNS4_4SM904GMMA31MMA_64x128x32_F32E5M2E5M2_SS_TNILNSO_7ScaleInE1ELSQ_1EEEEEENS4_6LayoutINS5_IJNSA_ILi2EEESB_SB_EEENS5_IJSB_NSA_ILi0EEESW_EEEEENS5_IJNS4_10UnderscoreESZ_SZ_EEEEENS4_13SM90_TMA_LOADENS4_14ComposedLayoutINS4_7SwizzleILi2ELi4ELi3EEENS4_18smem_ptr_flag_bitsILi8EEENST_INS5_IJNSA_ILi8EEESH_EEENS5_IJSH_SB_EEEEEEEvNS4_8identityES12_S1C_vS1D_EENS_8epilogue10collective6detail29Sm90TmaWarpSpecializedAdapterINS1G_15DefaultEpilogueISJ_SK_SK_NS1F_6thread17LinearCombinationISJ_Li1EffLNS1K_9ScaleType4KindE0ELNS_15FloatRoundStyleE2ESJ_EENS1_15EpilogueDefaultEEEEEvvEEEEvNT_6ParamsE,"a",@progbits
	.sectionflags	@""
	.align	4
.nv.constant0._ZN7cutlass13device_kernelINS_4gemm6kernel13GemmUniversalIN4cute5tupleIJiiiiEEENS1_10collective13CollectiveMmaINS1_37MainloopSm90TmaGmmaWarpSpecializedFP8ILi9ENS5_IJNS4_1CILi1EEESB_SB_EEENS1_35KernelTmaWarpSpecializedCooperativeEEENS5_IJNSA_ILi256EEENSA_ILi128EEENSA_ILi64EEEEEENS_12float_e5m2_tENS5_IJlSB_lEEESJ_SK_NS4_8TiledMMAINS4_8MMA_AtomIJNS4_4SM904GMMA31MMA_64x128x32_F32E5M2E5M2_SS_TNILNSO_7ScaleInE1ELSQ_1EEEEEENS4_6LayoutINS5_IJNSA_ILi2EEESB_SB_EEENS5_IJSB_NSA_ILi0EEESW_EEEEENS5_IJNS4_10UnderscoreESZ_SZ_EEEEENS4_13SM90_TMA_LOADENS4_14ComposedLayoutINS4_7SwizzleILi2ELi4ELi3EEENS4_18smem_ptr_flag_bitsILi8EEENST_INS5_IJNSA_ILi8EEESH_EEENS5_IJSH_SB_EEEEEEEvNS4_8identityES12_S1C_vS1D_EENS_8epilogue10collective6detail29Sm90TmaWarpSpecializedAdapterINS1G_15DefaultEpilogueISJ_SK_SK_NS1F_6thread17LinearCombinationISJ_Li1EffLNS1K_9ScaleType4KindE0ELNS_15FloatRoundStyleE2ESJ_EENS1_15EpilogueDefaultEEEEEvvEEEEvNT_6ParamsE:
	.zero		1664


//--------------------- SYMBOLS --------------------------

	.type		.nv.reservedSmem.offset0,@object
	.size		.nv.reservedSmem.offset0,0x4
